//
// Generated by NVIDIA NVVM Compiler
//
// Compiler Build ID: CL-36424714
// Cuda compilation tools, release 13.0, V13.0.88
// Based on NVVM 20.0.0
//

.version 9.0
.target sm_100
.address_size 64

	// .globl	_Z13CalculateTheDiPfS_S_S_S_S_S_
.func  (.param .b64 func_retval0) __internal_accurate_pow
(
	.param .b64 __internal_accurate_pow_param_0
)
;

.visible .entry _Z13CalculateTheDiPfS_S_S_S_S_S_(
	.param .u32 _Z13CalculateTheDiPfS_S_S_S_S_S__param_0,
	.param .u64 .ptr .align 1 _Z13CalculateTheDiPfS_S_S_S_S_S__param_1,
	.param .u64 .ptr .align 1 _Z13CalculateTheDiPfS_S_S_S_S_S__param_2,
	.param .u64 .ptr .align 1 _Z13CalculateTheDiPfS_S_S_S_S_S__param_3,
	.param .u64 .ptr .align 1 _Z13CalculateTheDiPfS_S_S_S_S_S__param_4,
	.param .u64 .ptr .align 1 _Z13CalculateTheDiPfS_S_S_S_S_S__param_5,
	.param .u64 .ptr .align 1 _Z13CalculateTheDiPfS_S_S_S_S_S__param_6,
	.param .u64 .ptr .align 1 _Z13CalculateTheDiPfS_S_S_S_S_S__param_7
)
{
	.reg .pred 	%p<63>;
	.reg .b32 	%r<189>;
	.reg .b32 	%f<484>;
	.reg .b64 	%rd<141>;
	.reg .b64 	%fd<27>;

	ld.param.u32 	%r70, [_Z13CalculateTheDiPfS_S_S_S_S_S__param_0];
	ld.param.u64 	%rd13, [_Z13CalculateTheDiPfS_S_S_S_S_S__param_1];
	ld.param.u64 	%rd14, [_Z13CalculateTheDiPfS_S_S_S_S_S__param_2];
	ld.param.u64 	%rd15, [_Z13CalculateTheDiPfS_S_S_S_S_S__param_3];
	ld.param.u64 	%rd16, [_Z13CalculateTheDiPfS_S_S_S_S_S__param_5];
	ld.param.u64 	%rd17, [_Z13CalculateTheDiPfS_S_S_S_S_S__param_6];
	ld.param.u64 	%rd18, [_Z13CalculateTheDiPfS_S_S_S_S_S__param_7];
	cvta.to.global.u64 	%rd19, %rd18;
	cvta.to.global.u64 	%rd20, %rd15;
	cvta.to.global.u64 	%rd21, %rd17;
	cvta.to.global.u64 	%rd22, %rd14;
	cvta.to.global.u64 	%rd23, %rd16;
	cvta.to.global.u64 	%rd24, %rd13;
	mov.u32 	%r71, %nctaid.x;
	mov.u32 	%r72, %ctaid.x;
	mov.u32 	%r73, %ctaid.y;
	mov.u32 	%r74, %tid.x;
	mov.u32 	%r75, %tid.y;
	mad.lo.s32 	%r76, %r73, %r71, %r72;
	shl.b32 	%r77, %r75, 4;
	add.s32 	%r78, %r77, %r74;
	shl.b32 	%r79, %r76, 8;
	add.s32 	%r80, %r78, %r79;
	mov.f64 	%fd1, 0d4000000000000000;
	{
	.reg .b32 %temp; 
	mov.b64 	{%temp, %r81}, %fd1;
	}
	{ // callseq 0, 0
	.param .b64 param0;
	st.param.f64 	[param0], 0d4000000000000000;
	.param .b64 retval0;
	call.uni (retval0), 
	__internal_accurate_pow, 
	(
	param0
	);
	ld.param.f64 	%fd2, [retval0];
	} // callseq 0
	setp.lt.s32 	%p1, %r81, 0;
	and.b32  	%r82, %r81, -1048576;
	setp.eq.s32 	%p2, %r82, -1085276160;
	neg.f64 	%fd4, %fd2;
	selp.f64 	%fd5, %fd4, %fd2, %p2;
	cvt.rzi.s32.f64 	%r1, %fd5;
	add.s32 	%r2, %r1, -1;
	div.s32 	%r3, %r80, %r2;
	mul.lo.s32 	%r83, %r3, %r2;
	sub.s32 	%r4, %r80, %r83;
	sub.s32 	%r84, 2, %r70;
	cvt.rn.f64.s32 	%fd6, %r84;
	{
	.reg .b32 %temp; 
	mov.b64 	{%temp, %r85}, %fd6;
	}
	shr.u32 	%r86, %r85, 20;
	and.b32  	%r87, %r86, 2047;
	add.s32 	%r88, %r87, -1012;
	mov.b64 	%rd25, %fd6;
	shl.b64 	%rd26, %rd25, %r88;
	setp.eq.s64 	%p3, %rd26, -9223372036854775808;
	{ // callseq 1, 0
	.param .b64 param0;
	st.param.f64 	[param0], %fd6;
	.param .b64 retval0;
	call.uni (retval0), 
	__internal_accurate_pow, 
	(
	param0
	);
	ld.param.f64 	%fd7, [retval0];
	} // callseq 1
	neg.f64 	%fd9, %fd7;
	selp.f64 	%fd10, %fd9, %fd7, %p3;
	selp.f64 	%fd11, %fd10, %fd7, %p1;
	setp.eq.s32 	%p4, %r70, 2;
	selp.f64 	%fd12, 0d3FF0000000000000, %fd11, %p4;
	cvt.rzi.s32.f64 	%r5, %fd12;
	add.s32 	%r89, %r70, -1;
	cvt.rn.f64.s32 	%fd13, %r89;
	{
	.reg .b32 %temp; 
	mov.b64 	{%temp, %r90}, %fd13;
	}
	shr.u32 	%r91, %r90, 20;
	and.b32  	%r92, %r91, 2047;
	add.s32 	%r93, %r92, -1012;
	mov.b64 	%rd28, %fd13;
	shl.b64 	%rd29, %rd28, %r93;
	setp.eq.s64 	%p5, %rd29, -9223372036854775808;
	{ // callseq 2, 0
	.param .b64 param0;
	st.param.f64 	[param0], %fd13;
	.param .b64 retval0;
	call.uni (retval0), 
	__internal_accurate_pow, 
	(
	param0
	);
	ld.param.f64 	%fd14, [retval0];
	} // callseq 2
	neg.f64 	%fd16, %fd14;
	selp.f64 	%fd17, %fd16, %fd14, %p5;
	selp.f64 	%fd18, %fd17, %fd14, %p1;
	setp.eq.s32 	%p6, %r89, 0;
	selp.f64 	%fd19, 0d3FF0000000000000, %fd18, %p6;
	cvt.rzi.s32.f64 	%r6, %fd19;
	cvt.rn.f64.s32 	%fd20, %r70;
	{
	.reg .b32 %temp; 
	mov.b64 	{%temp, %r94}, %fd20;
	}
	shr.u32 	%r95, %r94, 20;
	and.b32  	%r96, %r95, 2047;
	add.s32 	%r97, %r96, -1012;
	mov.b64 	%rd31, %fd20;
	shl.b64 	%rd32, %rd31, %r97;
	setp.eq.s64 	%p7, %rd32, -9223372036854775808;
	{ // callseq 3, 0
	.param .b64 param0;
	st.param.f64 	[param0], %fd20;
	.param .b64 retval0;
	call.uni (retval0), 
	__internal_accurate_pow, 
	(
	param0
	);
	ld.param.f64 	%fd21, [retval0];
	} // callseq 3
	neg.f64 	%fd23, %fd21;
	selp.f64 	%fd24, %fd23, %fd21, %p7;
	selp.f64 	%fd25, %fd24, %fd21, %p1;
	setp.eq.s32 	%p8, %r70, 0;
	selp.f64 	%fd26, 0d3FF0000000000000, %fd25, %p8;
	cvt.rzi.s32.f64 	%r7, %fd26;
	and.b32  	%r98, %r70, 1;
	setp.eq.b32 	%p9, %r98, 1;
	selp.b64 	%rd1, %rd24, %rd23, %p9;
	selp.b64 	%rd2, %rd22, %rd21, %p9;
	selp.b64 	%rd3, %rd20, %rd19, %p9;
	selp.b64 	%rd4, %rd23, %rd24, %p9;
	selp.b64 	%rd5, %rd21, %rd22, %p9;
	selp.b64 	%rd6, %rd19, %rd20, %p9;
	mul.lo.s32 	%r99, %r2, %r2;
	setp.ge.u32 	%p10, %r80, %r99;
	@%p10 bra 	$L__BB0_70;
	setp.lt.s32 	%p11, %r1, 2;
	mov.f32 	%f450, 0f00000000;
	@%p11 bra 	$L__BB0_13;
	mul.lo.s32 	%r8, %r2, %r3;
	add.s32 	%r101, %r1, -2;
	and.b32  	%r9, %r2, 7;
	setp.lt.u32 	%p12, %r101, 7;
	mov.f32 	%f450, 0f00000000;
	mov.b32 	%r166, 0;
	@%p12 bra 	$L__BB0_5;
	and.b32  	%r166, %r2, -8;
	mov.f32 	%f450, 0f00000000;
	mov.b32 	%r169, 0;
	mul.wide.s32 	%rd38, %r2, 4;
$L__BB0_4:
	.pragma "nounroll";
	add.s32 	%r103, %r169, %r8;
	mul.wide.s32 	%rd34, %r103, 4;
	add.s64 	%rd35, %rd1, %rd34;
	ld.global.f32 	%f71, [%rd35];
	mad.lo.s32 	%r104, %r169, %r2, %r4;
	mul.wide.s32 	%rd36, %r104, 4;
	add.s64 	%rd37, %rd1, %rd36;
	ld.global.f32 	%f72, [%rd37];
	fma.rn.f32 	%f73, %f71, %f72, %f450;
	ld.global.f32 	%f74, [%rd35+4];
	add.s64 	%rd39, %rd37, %rd38;
	ld.global.f32 	%f75, [%rd39];
	fma.rn.f32 	%f76, %f74, %f75, %f73;
	ld.global.f32 	%f77, [%rd35+8];
	add.s64 	%rd40, %rd39, %rd38;
	ld.global.f32 	%f78, [%rd40];
	fma.rn.f32 	%f79, %f77, %f78, %f76;
	ld.global.f32 	%f80, [%rd35+12];
	add.s64 	%rd41, %rd40, %rd38;
	ld.global.f32 	%f81, [%rd41];
	fma.rn.f32 	%f82, %f80, %f81, %f79;
	ld.global.f32 	%f83, [%rd35+16];
	add.s64 	%rd42, %rd41, %rd38;
	ld.global.f32 	%f84, [%rd42];
	fma.rn.f32 	%f85, %f83, %f84, %f82;
	ld.global.f32 	%f86, [%rd35+20];
	add.s64 	%rd43, %rd42, %rd38;
	ld.global.f32 	%f87, [%rd43];
	fma.rn.f32 	%f88, %f86, %f87, %f85;
	ld.global.f32 	%f89, [%rd35+24];
	add.s64 	%rd44, %rd43, %rd38;
	ld.global.f32 	%f90, [%rd44];
	fma.rn.f32 	%f91, %f89, %f90, %f88;
	ld.global.f32 	%f92, [%rd35+28];
	add.s64 	%rd45, %rd44, %rd38;
	ld.global.f32 	%f93, [%rd45];
	fma.rn.f32 	%f450, %f92, %f93, %f91;
	add.s32 	%r169, %r169, 8;
	setp.eq.s32 	%p13, %r169, %r166;
	@%p13 bra 	$L__BB0_5;
	bra.uni 	$L__BB0_4;
$L__BB0_5:
	setp.eq.s32 	%p14, %r9, 0;
	@%p14 bra 	$L__BB0_13;
	and.b32  	%r12, %r2, 3;
	setp.lt.u32 	%p15, %r9, 4;
	@%p15 bra 	$L__BB0_8;
	add.s32 	%r105, %r166, %r8;
	mul.wide.s32 	%rd46, %r105, 4;
	add.s64 	%rd47, %rd1, %rd46;
	ld.global.f32 	%f95, [%rd47];
	mad.lo.s32 	%r106, %r166, %r2, %r4;
	mul.wide.s32 	%rd48, %r106, 4;
	add.s64 	%rd49, %rd1, %rd48;
	ld.global.f32 	%f96, [%rd49];
	fma.rn.f32 	%f97, %f95, %f96, %f450;
	ld.global.f32 	%f98, [%rd47+4];
	mul.wide.s32 	%rd50, %r2, 4;
	add.s64 	%rd51, %rd49, %rd50;
	ld.global.f32 	%f99, [%rd51];
	fma.rn.f32 	%f100, %f98, %f99, %f97;
	ld.global.f32 	%f101, [%rd47+8];
	add.s64 	%rd52, %rd51, %rd50;
	ld.global.f32 	%f102, [%rd52];
	fma.rn.f32 	%f103, %f101, %f102, %f100;
	ld.global.f32 	%f104, [%rd47+12];
	add.s64 	%rd53, %rd52, %rd50;
	ld.global.f32 	%f105, [%rd53];
	fma.rn.f32 	%f450, %f104, %f105, %f103;
	add.s32 	%r166, %r166, 4;
$L__BB0_8:
	setp.eq.s32 	%p16, %r12, 0;
	@%p16 bra 	$L__BB0_13;
	setp.eq.s32 	%p17, %r12, 1;
	@%p17 bra 	$L__BB0_11;
	add.s32 	%r107, %r166, %r8;
	mul.wide.s32 	%rd54, %r107, 4;
	add.s64 	%rd55, %rd1, %rd54;
	ld.global.f32 	%f107, [%rd55];
	mad.lo.s32 	%r108, %r166, %r2, %r4;
	mul.wide.s32 	%rd56, %r108, 4;
	add.s64 	%rd57, %rd1, %rd56;
	ld.global.f32 	%f108, [%rd57];
	fma.rn.f32 	%f109, %f107, %f108, %f450;
	ld.global.f32 	%f110, [%rd55+4];
	mul.wide.s32 	%rd58, %r2, 4;
	add.s64 	%rd59, %rd57, %rd58;
	ld.global.f32 	%f111, [%rd59];
	fma.rn.f32 	%f450, %f110, %f111, %f109;
	add.s32 	%r166, %r166, 2;
$L__BB0_11:
	and.b32  	%r109, %r2, 1;
	setp.eq.b32 	%p18, %r109, 1;
	not.pred 	%p19, %p18;
	@%p19 bra 	$L__BB0_13;
	add.s32 	%r110, %r166, %r8;
	mul.wide.s32 	%rd60, %r110, 4;
	add.s64 	%rd61, %rd1, %rd60;
	ld.global.f32 	%f112, [%rd61];
	mad.lo.s32 	%r111, %r166, %r2, %r4;
	mul.wide.s32 	%rd62, %r111, 4;
	add.s64 	%rd63, %rd1, %rd62;
	ld.global.f32 	%f113, [%rd63];
	fma.rn.f32 	%f450, %f112, %f113, %f450;
$L__BB0_13:
	setp.lt.s32 	%p20, %r1, 2;
	mov.f32 	%f459, 0f00000000;
	@%p20 bra 	$L__BB0_25;
	mul.lo.s32 	%r17, %r2, %r3;
	add.s32 	%r113, %r1, -2;
	and.b32  	%r18, %r2, 7;
	setp.lt.u32 	%p21, %r113, 7;
	mov.f32 	%f459, 0f00000000;
	mov.b32 	%r171, 0;
	@%p21 bra 	$L__BB0_17;
	and.b32  	%r171, %r2, -8;
	mov.f32 	%f459, 0f00000000;
	mov.b32 	%r170, 0;
	mul.wide.s32 	%rd68, %r2, 4;
$L__BB0_16:
	.pragma "nounroll";
	add.s32 	%r115, %r170, %r17;
	mul.wide.s32 	%rd64, %r115, 4;
	add.s64 	%rd65, %rd2, %rd64;
	ld.global.f32 	%f118, [%rd65];
	mad.lo.s32 	%r116, %r170, %r2, %r4;
	mul.wide.s32 	%rd66, %r116, 4;
	add.s64 	%rd67, %rd2, %rd66;
	ld.global.f32 	%f119, [%rd67];
	fma.rn.f32 	%f120, %f118, %f119, %f459;
	ld.global.f32 	%f121, [%rd65+4];
	add.s64 	%rd69, %rd67, %rd68;
	ld.global.f32 	%f122, [%rd69];
	fma.rn.f32 	%f123, %f121, %f122, %f120;
	ld.global.f32 	%f124, [%rd65+8];
	add.s64 	%rd70, %rd69, %rd68;
	ld.global.f32 	%f125, [%rd70];
	fma.rn.f32 	%f126, %f124, %f125, %f123;
	ld.global.f32 	%f127, [%rd65+12];
	add.s64 	%rd71, %rd70, %rd68;
	ld.global.f32 	%f128, [%rd71];
	fma.rn.f32 	%f129, %f127, %f128, %f126;
	ld.global.f32 	%f130, [%rd65+16];
	add.s64 	%rd72, %rd71, %rd68;
	ld.global.f32 	%f131, [%rd72];
	fma.rn.f32 	%f132, %f130, %f131, %f129;
	ld.global.f32 	%f133, [%rd65+20];
	add.s64 	%rd73, %rd72, %rd68;
	ld.global.f32 	%f134, [%rd73];
	fma.rn.f32 	%f135, %f133, %f134, %f132;
	ld.global.f32 	%f136, [%rd65+24];
	add.s64 	%rd74, %rd73, %rd68;
	ld.global.f32 	%f137, [%rd74];
	fma.rn.f32 	%f138, %f136, %f137, %f135;
	ld.global.f32 	%f139, [%rd65+28];
	add.s64 	%rd75, %rd74, %rd68;
	ld.global.f32 	%f140, [%rd75];
	fma.rn.f32 	%f459, %f139, %f140, %f138;
	add.s32 	%r170, %r170, 8;
	setp.ne.s32 	%p22, %r170, %r171;
	@%p22 bra 	$L__BB0_16;
$L__BB0_17:
	setp.eq.s32 	%p23, %r18, 0;
	@%p23 bra 	$L__BB0_25;
	and.b32  	%r25, %r2, 3;
	setp.lt.u32 	%p24, %r18, 4;
	@%p24 bra 	$L__BB0_20;
	add.s32 	%r117, %r171, %r17;
	mul.wide.s32 	%rd76, %r117, 4;
	add.s64 	%rd77, %rd2, %rd76;
	ld.global.f32 	%f142, [%rd77];
	mad.lo.s32 	%r118, %r171, %r2, %r4;
	mul.wide.s32 	%rd78, %r118, 4;
	add.s64 	%rd79, %rd2, %rd78;
	ld.global.f32 	%f143, [%rd79];
	fma.rn.f32 	%f144, %f142, %f143, %f459;
	ld.global.f32 	%f145, [%rd77+4];
	mul.wide.s32 	%rd80, %r2, 4;
	add.s64 	%rd81, %rd79, %rd80;
	ld.global.f32 	%f146, [%rd81];
	fma.rn.f32 	%f147, %f145, %f146, %f144;
	ld.global.f32 	%f148, [%rd77+8];
	add.s64 	%rd82, %rd81, %rd80;
	ld.global.f32 	%f149, [%rd82];
	fma.rn.f32 	%f150, %f148, %f149, %f147;
	ld.global.f32 	%f151, [%rd77+12];
	add.s64 	%rd83, %rd82, %rd80;
	ld.global.f32 	%f152, [%rd83];
	fma.rn.f32 	%f459, %f151, %f152, %f150;
	add.s32 	%r171, %r171, 4;
$L__BB0_20:
	setp.eq.s32 	%p25, %r25, 0;
	@%p25 bra 	$L__BB0_25;
	setp.eq.s32 	%p26, %r25, 1;
	@%p26 bra 	$L__BB0_23;
	add.s32 	%r119, %r171, %r17;
	mul.wide.s32 	%rd84, %r119, 4;
	add.s64 	%rd85, %rd2, %rd84;
	ld.global.f32 	%f154, [%rd85];
	mad.lo.s32 	%r120, %r171, %r2, %r4;
	mul.wide.s32 	%rd86, %r120, 4;
	add.s64 	%rd87, %rd2, %rd86;
	ld.global.f32 	%f155, [%rd87];
	fma.rn.f32 	%f156, %f154, %f155, %f459;
	ld.global.f32 	%f157, [%rd85+4];
	mul.wide.s32 	%rd88, %r2, 4;
	add.s64 	%rd89, %rd87, %rd88;
	ld.global.f32 	%f158, [%rd89];
	fma.rn.f32 	%f459, %f157, %f158, %f156;
	add.s32 	%r171, %r171, 2;
$L__BB0_23:
	and.b32  	%r121, %r2, 1;
	setp.eq.b32 	%p27, %r121, 1;
	not.pred 	%p28, %p27;
	@%p28 bra 	$L__BB0_25;
	add.s32 	%r122, %r171, %r17;
	mul.wide.s32 	%rd90, %r122, 4;
	add.s64 	%rd91, %rd2, %rd90;
	ld.global.f32 	%f159, [%rd91];
	mad.lo.s32 	%r123, %r171, %r2, %r4;
	mul.wide.s32 	%rd92, %r123, 4;
	add.s64 	%rd93, %rd2, %rd92;
	ld.global.f32 	%f160, [%rd93];
	fma.rn.f32 	%f459, %f159, %f160, %f459;
$L__BB0_25:
	add.f32 	%f161, %f459, %f459;
	sub.f32 	%f162, %f161, %f450;
	mul.lo.s32 	%r30, %r2, %r3;
	add.s32 	%r124, %r30, %r4;
	mul.wide.s32 	%rd94, %r124, 4;
	add.s64 	%rd95, %rd4, %rd94;
	st.global.f32 	[%rd95], %f162;
	add.s64 	%rd96, %rd5, %rd94;
	st.global.f32 	[%rd96], %f459;
	setp.ne.s32 	%p29, %r4, 0;
	setp.lt.s32 	%p30, %r5, 2;
	or.pred  	%p31, %p29, %p30;
	@%p31 bra 	$L__BB0_70;
	not.b32 	%r31, %r6;
	add.s32 	%r32, %r6, -1;
	add.s32 	%r33, %r1, -2;
	add.s32 	%r126, %r1, 15;
	and.b32  	%r127, %r126, 15;
	add.s32 	%r34, %r127, -1;
	add.s32 	%r128, %r1, 7;
	and.b32  	%r129, %r128, 7;
	add.s32 	%r35, %r129, -1;
	and.b32  	%r36, %r2, -16;
	and.b32  	%r37, %r126, 7;
	and.b32  	%r38, %r128, 3;
	mov.b32 	%r174, 1;
$L__BB0_27:
	setp.lt.s32 	%p32, %r1, 2;
	mov.f32 	%f466, 0f00000000;
	@%p32 bra 	$L__BB0_41;
	setp.lt.u32 	%p33, %r33, 15;
	mad.lo.s32 	%r131, %r174, %r7, %r31;
	mul.lo.s32 	%r40, %r131, %r2;
	mov.f32 	%f466, 0f00000000;
	mov.b32 	%r176, 0;
	@%p33 bra 	$L__BB0_31;
	and.b32  	%r132, %r2, -16;
	neg.s32 	%r180, %r132;
	mov.f32 	%f466, 0f00000000;
	mov.u32 	%r178, %r40;
	mov.u32 	%r179, %r30;
$L__BB0_30:
	.pragma "nounroll";
	mul.wide.s32 	%rd97, %r179, 4;
	add.s64 	%rd98, %rd2, %rd97;
	mul.wide.s32 	%rd99, %r178, 4;
	add.s64 	%rd100, %rd3, %rd99;
	ld.global.f32 	%f167, [%rd98];
	ld.global.f32 	%f168, [%rd100];
	fma.rn.f32 	%f169, %f167, %f168, %f466;
	ld.global.f32 	%f170, [%rd98+4];
	ld.global.f32 	%f171, [%rd100+4];
	fma.rn.f32 	%f172, %f170, %f171, %f169;
	ld.global.f32 	%f173, [%rd98+8];
	ld.global.f32 	%f174, [%rd100+8];
	fma.rn.f32 	%f175, %f173, %f174, %f172;
	ld.global.f32 	%f176, [%rd98+12];
	ld.global.f32 	%f177, [%rd100+12];
	fma.rn.f32 	%f178, %f176, %f177, %f175;
	ld.global.f32 	%f179, [%rd98+16];
	ld.global.f32 	%f180, [%rd100+16];
	fma.rn.f32 	%f181, %f179, %f180, %f178;
	ld.global.f32 	%f182, [%rd98+20];
	ld.global.f32 	%f183, [%rd100+20];
	fma.rn.f32 	%f184, %f182, %f183, %f181;
	ld.global.f32 	%f185, [%rd98+24];
	ld.global.f32 	%f186, [%rd100+24];
	fma.rn.f32 	%f187, %f185, %f186, %f184;
	ld.global.f32 	%f188, [%rd98+28];
	ld.global.f32 	%f189, [%rd100+28];
	fma.rn.f32 	%f190, %f188, %f189, %f187;
	ld.global.f32 	%f191, [%rd98+32];
	ld.global.f32 	%f192, [%rd100+32];
	fma.rn.f32 	%f193, %f191, %f192, %f190;
	ld.global.f32 	%f194, [%rd98+36];
	ld.global.f32 	%f195, [%rd100+36];
	fma.rn.f32 	%f196, %f194, %f195, %f193;
	ld.global.f32 	%f197, [%rd98+40];
	ld.global.f32 	%f198, [%rd100+40];
	fma.rn.f32 	%f199, %f197, %f198, %f196;
	ld.global.f32 	%f200, [%rd98+44];
	ld.global.f32 	%f201, [%rd100+44];
	fma.rn.f32 	%f202, %f200, %f201, %f199;
	ld.global.f32 	%f203, [%rd98+48];
	ld.global.f32 	%f204, [%rd100+48];
	fma.rn.f32 	%f205, %f203, %f204, %f202;
	ld.global.f32 	%f206, [%rd98+52];
	ld.global.f32 	%f207, [%rd100+52];
	fma.rn.f32 	%f208, %f206, %f207, %f205;
	ld.global.f32 	%f209, [%rd98+56];
	ld.global.f32 	%f210, [%rd100+56];
	fma.rn.f32 	%f211, %f209, %f210, %f208;
	ld.global.f32 	%f212, [%rd98+60];
	ld.global.f32 	%f213, [%rd100+60];
	fma.rn.f32 	%f466, %f212, %f213, %f211;
	add.s32 	%r180, %r180, 16;
	add.s32 	%r179, %r179, 16;
	add.s32 	%r178, %r178, 16;
	setp.eq.s32 	%p34, %r180, 0;
	mov.u32 	%r176, %r36;
	@%p34 bra 	$L__BB0_31;
	bra.uni 	$L__BB0_30;
$L__BB0_31:
	and.b32  	%r133, %r2, 15;
	setp.eq.s32 	%p35, %r133, 0;
	@%p35 bra 	$L__BB0_41;
	setp.lt.u32 	%p36, %r34, 7;
	@%p36 bra 	$L__BB0_34;
	add.s32 	%r134, %r176, %r30;
	mul.wide.s32 	%rd101, %r134, 4;
	add.s64 	%rd102, %rd2, %rd101;
	ld.global.f32 	%f215, [%rd102];
	add.s32 	%r135, %r176, %r40;
	mul.wide.s32 	%rd103, %r135, 4;
	add.s64 	%rd104, %rd3, %rd103;
	ld.global.f32 	%f216, [%rd104];
	fma.rn.f32 	%f217, %f215, %f216, %f466;
	ld.global.f32 	%f218, [%rd102+4];
	ld.global.f32 	%f219, [%rd104+4];
	fma.rn.f32 	%f220, %f218, %f219, %f217;
	ld.global.f32 	%f221, [%rd102+8];
	ld.global.f32 	%f222, [%rd104+8];
	fma.rn.f32 	%f223, %f221, %f222, %f220;
	ld.global.f32 	%f224, [%rd102+12];
	ld.global.f32 	%f225, [%rd104+12];
	fma.rn.f32 	%f226, %f224, %f225, %f223;
	ld.global.f32 	%f227, [%rd102+16];
	ld.global.f32 	%f228, [%rd104+16];
	fma.rn.f32 	%f229, %f227, %f228, %f226;
	ld.global.f32 	%f230, [%rd102+20];
	ld.global.f32 	%f231, [%rd104+20];
	fma.rn.f32 	%f232, %f230, %f231, %f229;
	ld.global.f32 	%f233, [%rd102+24];
	ld.global.f32 	%f234, [%rd104+24];
	fma.rn.f32 	%f235, %f233, %f234, %f232;
	ld.global.f32 	%f236, [%rd102+28];
	ld.global.f32 	%f237, [%rd104+28];
	fma.rn.f32 	%f466, %f236, %f237, %f235;
	add.s32 	%r176, %r176, 8;
$L__BB0_34:
	setp.eq.s32 	%p37, %r37, 0;
	@%p37 bra 	$L__BB0_41;
	setp.lt.u32 	%p38, %r35, 3;
	@%p38 bra 	$L__BB0_37;
	add.s32 	%r136, %r176, %r30;
	mul.wide.s32 	%rd105, %r136, 4;
	add.s64 	%rd106, %rd2, %rd105;
	ld.global.f32 	%f239, [%rd106];
	add.s32 	%r137, %r176, %r40;
	mul.wide.s32 	%rd107, %r137, 4;
	add.s64 	%rd108, %rd3, %rd107;
	ld.global.f32 	%f240, [%rd108];
	fma.rn.f32 	%f241, %f239, %f240, %f466;
	ld.global.f32 	%f242, [%rd106+4];
	ld.global.f32 	%f243, [%rd108+4];
	fma.rn.f32 	%f244, %f242, %f243, %f241;
	ld.global.f32 	%f245, [%rd106+8];
	ld.global.f32 	%f246, [%rd108+8];
	fma.rn.f32 	%f247, %f245, %f246, %f244;
	ld.global.f32 	%f248, [%rd106+12];
	ld.global.f32 	%f249, [%rd108+12];
	fma.rn.f32 	%f466, %f248, %f249, %f247;
	add.s32 	%r176, %r176, 4;
$L__BB0_37:
	setp.eq.s32 	%p39, %r38, 0;
	@%p39 bra 	$L__BB0_41;
	setp.eq.s32 	%p40, %r38, 1;
	add.s32 	%r138, %r176, %r30;
	mul.wide.s32 	%rd109, %r138, 4;
	add.s64 	%rd7, %rd2, %rd109;
	ld.global.f32 	%f250, [%rd7];
	add.s32 	%r139, %r176, %r40;
	mul.wide.s32 	%rd110, %r139, 4;
	add.s64 	%rd8, %rd3, %rd110;
	ld.global.f32 	%f251, [%rd8];
	fma.rn.f32 	%f466, %f250, %f251, %f466;
	@%p40 bra 	$L__BB0_41;
	setp.eq.s32 	%p41, %r38, 2;
	ld.global.f32 	%f252, [%rd7+4];
	ld.global.f32 	%f253, [%rd8+4];
	fma.rn.f32 	%f466, %f252, %f253, %f466;
	@%p41 bra 	$L__BB0_41;
	ld.global.f32 	%f254, [%rd7+8];
	ld.global.f32 	%f255, [%rd8+8];
	fma.rn.f32 	%f466, %f254, %f255, %f466;
$L__BB0_41:
	setp.lt.s32 	%p42, %r1, 2;
	mov.f32 	%f474, 0f00000000;
	@%p42 bra 	$L__BB0_55;
	setp.lt.u32 	%p43, %r33, 15;
	mad.lo.s32 	%r141, %r174, %r7, %r32;
	mul.lo.s32 	%r47, %r141, %r2;
	mov.f32 	%f474, 0f00000000;
	mov.b32 	%r182, 0;
	@%p43 bra 	$L__BB0_45;
	mov.f32 	%f474, 0f00000000;
	mov.b32 	%r184, 0;
$L__BB0_44:
	.pragma "nounroll";
	add.s32 	%r143, %r184, %r30;
	mul.wide.s32 	%rd111, %r143, 4;
	add.s64 	%rd112, %rd2, %rd111;
	ld.global.f32 	%f260, [%rd112];
	add.s32 	%r144, %r184, %r47;
	mul.wide.s32 	%rd113, %r144, 4;
	add.s64 	%rd114, %rd3, %rd113;
	ld.global.f32 	%f261, [%rd114];
	fma.rn.f32 	%f262, %f260, %f261, %f474;
	ld.global.f32 	%f263, [%rd112+4];
	ld.global.f32 	%f264, [%rd114+4];
	fma.rn.f32 	%f265, %f263, %f264, %f262;
	ld.global.f32 	%f266, [%rd112+8];
	ld.global.f32 	%f267, [%rd114+8];
	fma.rn.f32 	%f268, %f266, %f267, %f265;
	ld.global.f32 	%f269, [%rd112+12];
	ld.global.f32 	%f270, [%rd114+12];
	fma.rn.f32 	%f271, %f269, %f270, %f268;
	ld.global.f32 	%f272, [%rd112+16];
	ld.global.f32 	%f273, [%rd114+16];
	fma.rn.f32 	%f274, %f272, %f273, %f271;
	ld.global.f32 	%f275, [%rd112+20];
	ld.global.f32 	%f276, [%rd114+20];
	fma.rn.f32 	%f277, %f275, %f276, %f274;
	ld.global.f32 	%f278, [%rd112+24];
	ld.global.f32 	%f279, [%rd114+24];
	fma.rn.f32 	%f280, %f278, %f279, %f277;
	ld.global.f32 	%f281, [%rd112+28];
	ld.global.f32 	%f282, [%rd114+28];
	fma.rn.f32 	%f283, %f281, %f282, %f280;
	ld.global.f32 	%f284, [%rd112+32];
	ld.global.f32 	%f285, [%rd114+32];
	fma.rn.f32 	%f286, %f284, %f285, %f283;
	ld.global.f32 	%f287, [%rd112+36];
	ld.global.f32 	%f288, [%rd114+36];
	fma.rn.f32 	%f289, %f287, %f288, %f286;
	ld.global.f32 	%f290, [%rd112+40];
	ld.global.f32 	%f291, [%rd114+40];
	fma.rn.f32 	%f292, %f290, %f291, %f289;
	ld.global.f32 	%f293, [%rd112+44];
	ld.global.f32 	%f294, [%rd114+44];
	fma.rn.f32 	%f295, %f293, %f294, %f292;
	ld.global.f32 	%f296, [%rd112+48];
	ld.global.f32 	%f297, [%rd114+48];
	fma.rn.f32 	%f298, %f296, %f297, %f295;
	ld.global.f32 	%f299, [%rd112+52];
	ld.global.f32 	%f300, [%rd114+52];
	fma.rn.f32 	%f301, %f299, %f300, %f298;
	ld.global.f32 	%f302, [%rd112+56];
	ld.global.f32 	%f303, [%rd114+56];
	fma.rn.f32 	%f304, %f302, %f303, %f301;
	ld.global.f32 	%f305, [%rd112+60];
	ld.global.f32 	%f306, [%rd114+60];
	fma.rn.f32 	%f474, %f305, %f306, %f304;
	add.s32 	%r184, %r184, 16;
	setp.eq.s32 	%p44, %r184, %r36;
	mov.u32 	%r182, %r36;
	@%p44 bra 	$L__BB0_45;
	bra.uni 	$L__BB0_44;
$L__BB0_45:
	and.b32  	%r145, %r2, 15;
	setp.eq.s32 	%p45, %r145, 0;
	@%p45 bra 	$L__BB0_55;
	setp.lt.u32 	%p46, %r34, 7;
	@%p46 bra 	$L__BB0_48;
	add.s32 	%r146, %r182, %r30;
	mul.wide.s32 	%rd115, %r146, 4;
	add.s64 	%rd116, %rd2, %rd115;
	ld.global.f32 	%f308, [%rd116];
	add.s32 	%r147, %r182, %r47;
	mul.wide.s32 	%rd117, %r147, 4;
	add.s64 	%rd118, %rd3, %rd117;
	ld.global.f32 	%f309, [%rd118];
	fma.rn.f32 	%f310, %f308, %f309, %f474;
	ld.global.f32 	%f311, [%rd116+4];
	ld.global.f32 	%f312, [%rd118+4];
	fma.rn.f32 	%f313, %f311, %f312, %f310;
	ld.global.f32 	%f314, [%rd116+8];
	ld.global.f32 	%f315, [%rd118+8];
	fma.rn.f32 	%f316, %f314, %f315, %f313;
	ld.global.f32 	%f317, [%rd116+12];
	ld.global.f32 	%f318, [%rd118+12];
	fma.rn.f32 	%f319, %f317, %f318, %f316;
	ld.global.f32 	%f320, [%rd116+16];
	ld.global.f32 	%f321, [%rd118+16];
	fma.rn.f32 	%f322, %f320, %f321, %f319;
	ld.global.f32 	%f323, [%rd116+20];
	ld.global.f32 	%f324, [%rd118+20];
	fma.rn.f32 	%f325, %f323, %f324, %f322;
	ld.global.f32 	%f326, [%rd116+24];
	ld.global.f32 	%f327, [%rd118+24];
	fma.rn.f32 	%f328, %f326, %f327, %f325;
	ld.global.f32 	%f329, [%rd116+28];
	ld.global.f32 	%f330, [%rd118+28];
	fma.rn.f32 	%f474, %f329, %f330, %f328;
	add.s32 	%r182, %r182, 8;
$L__BB0_48:
	setp.eq.s32 	%p47, %r37, 0;
	@%p47 bra 	$L__BB0_55;
	setp.lt.u32 	%p48, %r35, 3;
	@%p48 bra 	$L__BB0_51;
	add.s32 	%r148, %r182, %r30;
	mul.wide.s32 	%rd119, %r148, 4;
	add.s64 	%rd120, %rd2, %rd119;
	ld.global.f32 	%f332, [%rd120];
	add.s32 	%r149, %r182, %r47;
	mul.wide.s32 	%rd121, %r149, 4;
	add.s64 	%rd122, %rd3, %rd121;
	ld.global.f32 	%f333, [%rd122];
	fma.rn.f32 	%f334, %f332, %f333, %f474;
	ld.global.f32 	%f335, [%rd120+4];
	ld.global.f32 	%f336, [%rd122+4];
	fma.rn.f32 	%f337, %f335, %f336, %f334;
	ld.global.f32 	%f338, [%rd120+8];
	ld.global.f32 	%f339, [%rd122+8];
	fma.rn.f32 	%f340, %f338, %f339, %f337;
	ld.global.f32 	%f341, [%rd120+12];
	ld.global.f32 	%f342, [%rd122+12];
	fma.rn.f32 	%f474, %f341, %f342, %f340;
	add.s32 	%r182, %r182, 4;
$L__BB0_51:
	setp.eq.s32 	%p49, %r38, 0;
	@%p49 bra 	$L__BB0_55;
	setp.eq.s32 	%p50, %r38, 1;
	add.s32 	%r150, %r182, %r30;
	mul.wide.s32 	%rd123, %r150, 4;
	add.s64 	%rd9, %rd2, %rd123;
	ld.global.f32 	%f343, [%rd9];
	add.s32 	%r151, %r182, %r47;
	mul.wide.s32 	%rd124, %r151, 4;
	add.s64 	%rd10, %rd3, %rd124;
	ld.global.f32 	%f344, [%rd10];
	fma.rn.f32 	%f474, %f343, %f344, %f474;
	@%p50 bra 	$L__BB0_55;
	setp.eq.s32 	%p51, %r38, 2;
	ld.global.f32 	%f345, [%rd9+4];
	ld.global.f32 	%f346, [%rd10+4];
	fma.rn.f32 	%f474, %f345, %f346, %f474;
	@%p51 bra 	$L__BB0_55;
	ld.global.f32 	%f347, [%rd9+8];
	ld.global.f32 	%f348, [%rd10+8];
	fma.rn.f32 	%f474, %f347, %f348, %f474;
$L__BB0_55:
	mov.f32 	%f483, 0f00000000;
	@%p42 bra 	$L__BB0_69;
	setp.lt.u32 	%p53, %r33, 15;
	mad.lo.s32 	%r153, %r174, %r7, -1;
	mul.lo.s32 	%r59, %r153, %r2;
	mov.f32 	%f483, 0f00000000;
	mov.b32 	%r187, 0;
	@%p53 bra 	$L__BB0_59;
	mov.f32 	%f483, 0f00000000;
	mov.b32 	%r185, 0;
$L__BB0_58:
	.pragma "nounroll";
	add.s32 	%r155, %r185, %r30;
	mul.wide.s32 	%rd125, %r155, 4;
	add.s64 	%rd126, %rd1, %rd125;
	ld.global.f32 	%f353, [%rd126];
	add.s32 	%r156, %r185, %r59;
	mul.wide.s32 	%rd127, %r156, 4;
	add.s64 	%rd128, %rd3, %rd127;
	ld.global.f32 	%f354, [%rd128];
	fma.rn.f32 	%f355, %f353, %f354, %f483;
	ld.global.f32 	%f356, [%rd126+4];
	ld.global.f32 	%f357, [%rd128+4];
	fma.rn.f32 	%f358, %f356, %f357, %f355;
	ld.global.f32 	%f359, [%rd126+8];
	ld.global.f32 	%f360, [%rd128+8];
	fma.rn.f32 	%f361, %f359, %f360, %f358;
	ld.global.f32 	%f362, [%rd126+12];
	ld.global.f32 	%f363, [%rd128+12];
	fma.rn.f32 	%f364, %f362, %f363, %f361;
	ld.global.f32 	%f365, [%rd126+16];
	ld.global.f32 	%f366, [%rd128+16];
	fma.rn.f32 	%f367, %f365, %f366, %f364;
	ld.global.f32 	%f368, [%rd126+20];
	ld.global.f32 	%f369, [%rd128+20];
	fma.rn.f32 	%f370, %f368, %f369, %f367;
	ld.global.f32 	%f371, [%rd126+24];
	ld.global.f32 	%f372, [%rd128+24];
	fma.rn.f32 	%f373, %f371, %f372, %f370;
	ld.global.f32 	%f374, [%rd126+28];
	ld.global.f32 	%f375, [%rd128+28];
	fma.rn.f32 	%f376, %f374, %f375, %f373;
	ld.global.f32 	%f377, [%rd126+32];
	ld.global.f32 	%f378, [%rd128+32];
	fma.rn.f32 	%f379, %f377, %f378, %f376;
	ld.global.f32 	%f380, [%rd126+36];
	ld.global.f32 	%f381, [%rd128+36];
	fma.rn.f32 	%f382, %f380, %f381, %f379;
	ld.global.f32 	%f383, [%rd126+40];
	ld.global.f32 	%f384, [%rd128+40];
	fma.rn.f32 	%f385, %f383, %f384, %f382;
	ld.global.f32 	%f386, [%rd126+44];
	ld.global.f32 	%f387, [%rd128+44];
	fma.rn.f32 	%f388, %f386, %f387, %f385;
	ld.global.f32 	%f389, [%rd126+48];
	ld.global.f32 	%f390, [%rd128+48];
	fma.rn.f32 	%f391, %f389, %f390, %f388;
	ld.global.f32 	%f392, [%rd126+52];
	ld.global.f32 	%f393, [%rd128+52];
	fma.rn.f32 	%f394, %f392, %f393, %f391;
	ld.global.f32 	%f395, [%rd126+56];
	ld.global.f32 	%f396, [%rd128+56];
	fma.rn.f32 	%f397, %f395, %f396, %f394;
	ld.global.f32 	%f398, [%rd126+60];
	ld.global.f32 	%f399, [%rd128+60];
	fma.rn.f32 	%f483, %f398, %f399, %f397;
	add.s32 	%r185, %r185, 16;
	setp.ne.s32 	%p54, %r185, %r36;
	mov.u32 	%r187, %r36;
	@%p54 bra 	$L__BB0_58;
$L__BB0_59:
	and.b32  	%r157, %r2, 15;
	setp.eq.s32 	%p55, %r157, 0;
	@%p55 bra 	$L__BB0_69;
	setp.lt.u32 	%p56, %r34, 7;
	@%p56 bra 	$L__BB0_62;
	add.s32 	%r158, %r187, %r30;
	mul.wide.s32 	%rd129, %r158, 4;
	add.s64 	%rd130, %rd1, %rd129;
	ld.global.f32 	%f401, [%rd130];
	add.s32 	%r159, %r187, %r59;
	mul.wide.s32 	%rd131, %r159, 4;
	add.s64 	%rd132, %rd3, %rd131;
	ld.global.f32 	%f402, [%rd132];
	fma.rn.f32 	%f403, %f401, %f402, %f483;
	ld.global.f32 	%f404, [%rd130+4];
	ld.global.f32 	%f405, [%rd132+4];
	fma.rn.f32 	%f406, %f404, %f405, %f403;
	ld.global.f32 	%f407, [%rd130+8];
	ld.global.f32 	%f408, [%rd132+8];
	fma.rn.f32 	%f409, %f407, %f408, %f406;
	ld.global.f32 	%f410, [%rd130+12];
	ld.global.f32 	%f411, [%rd132+12];
	fma.rn.f32 	%f412, %f410, %f411, %f409;
	ld.global.f32 	%f413, [%rd130+16];
	ld.global.f32 	%f414, [%rd132+16];
	fma.rn.f32 	%f415, %f413, %f414, %f412;
	ld.global.f32 	%f416, [%rd130+20];
	ld.global.f32 	%f417, [%rd132+20];
	fma.rn.f32 	%f418, %f416, %f417, %f415;
	ld.global.f32 	%f419, [%rd130+24];
	ld.global.f32 	%f420, [%rd132+24];
	fma.rn.f32 	%f421, %f419, %f420, %f418;
	ld.global.f32 	%f422, [%rd130+28];
	ld.global.f32 	%f423, [%rd132+28];
	fma.rn.f32 	%f483, %f422, %f423, %f421;
	add.s32 	%r187, %r187, 8;
$L__BB0_62:
	setp.eq.s32 	%p57, %r37, 0;
	@%p57 bra 	$L__BB0_69;
	setp.lt.u32 	%p58, %r35, 3;
	@%p58 bra 	$L__BB0_65;
	add.s32 	%r160, %r187, %r30;
	mul.wide.s32 	%rd133, %r160, 4;
	add.s64 	%rd134, %rd1, %rd133;
	ld.global.f32 	%f425, [%rd134];
	add.s32 	%r161, %r187, %r59;
	mul.wide.s32 	%rd135, %r161, 4;
	add.s64 	%rd136, %rd3, %rd135;
	ld.global.f32 	%f426, [%rd136];
	fma.rn.f32 	%f427, %f425, %f426, %f483;
	ld.global.f32 	%f428, [%rd134+4];
	ld.global.f32 	%f429, [%rd136+4];
	fma.rn.f32 	%f430, %f428, %f429, %f427;
	ld.global.f32 	%f431, [%rd134+8];
	ld.global.f32 	%f432, [%rd136+8];
	fma.rn.f32 	%f433, %f431, %f432, %f430;
	ld.global.f32 	%f434, [%rd134+12];
	ld.global.f32 	%f435, [%rd136+12];
	fma.rn.f32 	%f483, %f434, %f435, %f433;
	add.s32 	%r187, %r187, 4;
$L__BB0_65:
	setp.eq.s32 	%p59, %r38, 0;
	@%p59 bra 	$L__BB0_69;
	setp.eq.s32 	%p60, %r38, 1;
	add.s32 	%r162, %r187, %r30;
	mul.wide.s32 	%rd137, %r162, 4;
	add.s64 	%rd11, %rd1, %rd137;
	ld.global.f32 	%f436, [%rd11];
	add.s32 	%r163, %r187, %r59;
	mul.wide.s32 	%rd138, %r163, 4;
	add.s64 	%rd12, %rd3, %rd138;
	ld.global.f32 	%f437, [%rd12];
	fma.rn.f32 	%f483, %f436, %f437, %f483;
	@%p60 bra 	$L__BB0_69;
	setp.eq.s32 	%p61, %r38, 2;
	ld.global.f32 	%f438, [%rd11+4];
	ld.global.f32 	%f439, [%rd12+4];
	fma.rn.f32 	%f483, %f438, %f439, %f483;
	@%p61 bra 	$L__BB0_69;
	ld.global.f32 	%f440, [%rd11+8];
	ld.global.f32 	%f441, [%rd12+8];
	fma.rn.f32 	%f483, %f440, %f441, %f483;
$L__BB0_69:
	add.f32 	%f442, %f466, %f474;
	sub.f32 	%f443, %f442, %f483;
	mad.lo.s32 	%r164, %r174, %r7, -1;
	mad.lo.s32 	%r165, %r164, %r2, %r3;
	mul.wide.s32 	%rd139, %r165, 4;
	add.s64 	%rd140, %rd6, %rd139;
	st.global.f32 	[%rd140], %f443;
	add.s32 	%r174, %r174, 1;
	setp.ne.s32 	%p62, %r174, %r5;
	@%p62 bra 	$L__BB0_27;
$L__BB0_70:
	bar.sync 	0;
	ret;

}
.func  (.param .b64 func_retval0) __internal_accurate_pow(
	.param .b64 __internal_accurate_pow_param_0
)
{
	.reg .pred 	%p<8>;
	.reg .b32 	%r<46>;
	.reg .b32 	%f<3>;
	.reg .b64 	%fd<109>;

	ld.param.f64 	%fd10, [__internal_accurate_pow_param_0];
	mov.f64 	%fd11, 0d4000000000000000;
	{
	.reg .b32 %temp; 
	mov.b64 	{%temp, %r8}, %fd11;
	}
	{
	.reg .b32 %temp; 
	mov.b64 	{%r9, %temp}, %fd11;
	}
	shr.u32 	%r10, %r8, 20;
	setp.lt.u32 	%p1, %r8, 1048576;
	mov.f64 	%fd12, 0d4360000000000000;
	{
	.reg .b32 %temp; 
	mov.b64 	{%temp, %r11}, %fd12;
	}
	{
	.reg .b32 %temp; 
	mov.b64 	{%r12, %temp}, %fd12;
	}
	shr.u32 	%r13, %r11, 20;
	add.s32 	%r14, %r13, -54;
	selp.b32 	%r15, %r12, %r9, %p1;
	selp.b32 	%r16, %r11, %r8, %p1;
	selp.b32 	%r1, %r14, %r10, %p1;
	add.s32 	%r45, %r1, -1023;
	and.b32  	%r17, %r16, -2146435073;
	or.b32  	%r18, %r17, 1072693248;
	mov.b64 	%fd107, {%r15, %r18};
	setp.lt.u32 	%p2, %r18, 1073127583;
	@%p2 bra 	$L__BB1_2;
	{
	.reg .b32 %temp; 
	mov.b64 	{%r19, %temp}, %fd107;
	}
	{
	.reg .b32 %temp; 
	mov.b64 	{%temp, %r20}, %fd107;
	}
	add.s32 	%r21, %r20, -1048576;
	mov.b64 	%fd107, {%r19, %r21};
	add.s32 	%r45, %r1, -1022;
$L__BB1_2:
	add.f64 	%fd13, %fd107, 0dBFF0000000000000;
	add.f64 	%fd14, %fd107, 0d3FF0000000000000;
	rcp.approx.ftz.f64 	%fd15, %fd14;
	neg.f64 	%fd16, %fd14;
	fma.rn.f64 	%fd17, %fd16, %fd15, 0d3FF0000000000000;
	fma.rn.f64 	%fd18, %fd17, %fd17, %fd17;
	fma.rn.f64 	%fd19, %fd18, %fd15, %fd15;
	mul.f64 	%fd20, %fd13, %fd19;
	fma.rn.f64 	%fd21, %fd13, %fd19, %fd20;
	mul.f64 	%fd22, %fd21, %fd21;
	fma.rn.f64 	%fd23, %fd22, 0d3EB0F5FF7D2CAFE2, 0d3ED0F5D241AD3B5A;
	fma.rn.f64 	%fd24, %fd23, %fd22, 0d3EF3B20A75488A3F;
	fma.rn.f64 	%fd25, %fd24, %fd22, 0d3F1745CDE4FAECD5;
	fma.rn.f64 	%fd26, %fd25, %fd22, 0d3F3C71C7258A578B;
	fma.rn.f64 	%fd27, %fd26, %fd22, 0d3F6249249242B910;
	fma.rn.f64 	%fd28, %fd27, %fd22, 0d3F89999999999DFB;
	sub.f64 	%fd29, %fd13, %fd21;
	add.f64 	%fd30, %fd29, %fd29;
	neg.f64 	%fd31, %fd21;
	fma.rn.f64 	%fd32, %fd31, %fd13, %fd30;
	mul.f64 	%fd33, %fd19, %fd32;
	fma.rn.f64 	%fd34, %fd22, %fd28, 0d3FB5555555555555;
	mov.f64 	%fd35, 0d3FB5555555555555;
	sub.f64 	%fd36, %fd35, %fd34;
	fma.rn.f64 	%fd37, %fd22, %fd28, %fd36;
	add.f64 	%fd38, %fd37, 0dBC46A4CB00B9E7B0;
	add.f64 	%fd39, %fd34, %fd38;
	sub.f64 	%fd40, %fd34, %fd39;
	add.f64 	%fd41, %fd38, %fd40;
	mul.rn.f64 	%fd42, %fd21, %fd21;
	neg.f64 	%fd43, %fd42;
	fma.rn.f64 	%fd44, %fd21, %fd21, %fd43;
	{
	.reg .b32 %temp; 
	mov.b64 	{%r22, %temp}, %fd33;
	}
	{
	.reg .b32 %temp; 
	mov.b64 	{%temp, %r23}, %fd33;
	}
	add.s32 	%r24, %r23, 1048576;
	mov.b64 	%fd45, {%r22, %r24};
	fma.rn.f64 	%fd46, %fd21, %fd45, %fd44;
	mul.rn.f64 	%fd47, %fd42, %fd21;
	neg.f64 	%fd48, %fd47;
	fma.rn.f64 	%fd49, %fd42, %fd21, %fd48;
	fma.rn.f64 	%fd50, %fd42, %fd33, %fd49;
	fma.rn.f64 	%fd51, %fd46, %fd21, %fd50;
	mul.rn.f64 	%fd52, %fd39, %fd47;
	neg.f64 	%fd53, %fd52;
	fma.rn.f64 	%fd54, %fd39, %fd47, %fd53;
	fma.rn.f64 	%fd55, %fd39, %fd51, %fd54;
	fma.rn.f64 	%fd56, %fd41, %fd47, %fd55;
	add.f64 	%fd57, %fd52, %fd56;
	sub.f64 	%fd58, %fd52, %fd57;
	add.f64 	%fd59, %fd56, %fd58;
	add.f64 	%fd60, %fd21, %fd57;
	sub.f64 	%fd61, %fd21, %fd60;
	add.f64 	%fd62, %fd57, %fd61;
	add.f64 	%fd63, %fd59, %fd62;
	add.f64 	%fd64, %fd33, %fd63;
	add.f64 	%fd65, %fd60, %fd64;
	sub.f64 	%fd66, %fd60, %fd65;
	add.f64 	%fd67, %fd64, %fd66;
	xor.b32  	%r25, %r45, -2147483648;
	mov.b32 	%r26, 1127219200;
	mov.b64 	%fd68, {%r25, %r26};
	mov.b32 	%r27, -2147483648;
	mov.b64 	%fd69, {%r27, %r26};
	sub.f64 	%fd70, %fd68, %fd69;
	fma.rn.f64 	%fd71, %fd70, 0d3FE62E42FEFA39EF, %fd65;
	fma.rn.f64 	%fd72, %fd70, 0dBFE62E42FEFA39EF, %fd71;
	sub.f64 	%fd73, %fd72, %fd65;
	sub.f64 	%fd74, %fd67, %fd73;
	fma.rn.f64 	%fd75, %fd70, 0d3C7ABC9E3B39803F, %fd74;
	add.f64 	%fd76, %fd71, %fd75;
	sub.f64 	%fd77, %fd71, %fd76;
	add.f64 	%fd78, %fd75, %fd77;
	{
	.reg .b32 %temp; 
	mov.b64 	{%temp, %r28}, %fd10;
	}
	{
	.reg .b32 %temp; 
	mov.b64 	{%r29, %temp}, %fd10;
	}
	shl.b32 	%r30, %r28, 1;
	setp.gt.u32 	%p3, %r30, -33554433;
	and.b32  	%r31, %r28, -15728641;
	selp.b32 	%r32, %r31, %r28, %p3;
	mov.b64 	%fd79, {%r29, %r32};
	mul.rn.f64 	%fd80, %fd76, %fd79;
	neg.f64 	%fd81, %fd80;
	fma.rn.f64 	%fd82, %fd76, %fd79, %fd81;
	fma.rn.f64 	%fd83, %fd78, %fd79, %fd82;
	add.f64 	%fd4, %fd80, %fd83;
	sub.f64 	%fd84, %fd80, %fd4;
	add.f64 	%fd5, %fd83, %fd84;
	fma.rn.f64 	%fd85, %fd4, 0d3FF71547652B82FE, 0d4338000000000000;
	{
	.reg .b32 %temp; 
	mov.b64 	{%r5, %temp}, %fd85;
	}
	mov.f64 	%fd86, 0dC338000000000000;
	add.rn.f64 	%fd87, %fd85, %fd86;
	fma.rn.f64 	%fd88, %fd87, 0dBFE62E42FEFA39EF, %fd4;
	fma.rn.f64 	%fd89, %fd87, 0dBC7ABC9E3B39803F, %fd88;
	fma.rn.f64 	%fd90, %fd89, 0d3E5ADE1569CE2BDF, 0d3E928AF3FCA213EA;
	fma.rn.f64 	%fd91, %fd90, %fd89, 0d3EC71DEE62401315;
	fma.rn.f64 	%fd92, %fd91, %fd89, 0d3EFA01997C89EB71;
	fma.rn.f64 	%fd93, %fd92, %fd89, 0d3F2A01A014761F65;
	fma.rn.f64 	%fd94, %fd93, %fd89, 0d3F56C16C1852B7AF;
	fma.rn.f64 	%fd95, %fd94, %fd89, 0d3F81111111122322;
	fma.rn.f64 	%fd96, %fd95, %fd89, 0d3FA55555555502A1;
	fma.rn.f64 	%fd97, %fd96, %fd89, 0d3FC5555555555511;
	fma.rn.f64 	%fd98, %fd97, %fd89, 0d3FE000000000000B;
	fma.rn.f64 	%fd99, %fd98, %fd89, 0d3FF0000000000000;
	fma.rn.f64 	%fd100, %fd99, %fd89, 0d3FF0000000000000;
	{
	.reg .b32 %temp; 
	mov.b64 	{%r6, %temp}, %fd100;
	}
	{
	.reg .b32 %temp; 
	mov.b64 	{%temp, %r7}, %fd100;
	}
	shl.b32 	%r33, %r5, 20;
	add.s32 	%r34, %r33, %r7;
	mov.b64 	%fd108, {%r6, %r34};
	{
	.reg .b32 %temp; 
	mov.b64 	{%temp, %r35}, %fd4;
	}
	mov.b32 	%f2, %r35;
	abs.f32 	%f1, %f2;
	setp.lt.f32 	%p4, %f1, 0f4086232B;
	@%p4 bra 	$L__BB1_5;
	setp.lt.f64 	%p5, %fd4, 0d0000000000000000;
	add.f64 	%fd101, %fd4, 0d7FF0000000000000;
	selp.f64 	%fd108, 0d0000000000000000, %fd101, %p5;
	setp.geu.f32 	%p6, %f1, 0f40874800;
	@%p6 bra 	$L__BB1_5;
	shr.u32 	%r36, %r5, 31;
	add.s32 	%r37, %r5, %r36;
	shr.s32 	%r38, %r37, 1;
	shl.b32 	%r39, %r38, 20;
	add.s32 	%r40, %r7, %r39;
	mov.b64 	%fd102, {%r6, %r40};
	sub.s32 	%r41, %r5, %r38;
	shl.b32 	%r42, %r41, 20;
	add.s32 	%r43, %r42, 1072693248;
	mov.b32 	%r44, 0;
	mov.b64 	%fd103, {%r44, %r43};
	mul.f64 	%fd108, %fd103, %fd102;
$L__BB1_5:
	abs.f64 	%fd104, %fd108;
	setp.eq.f64 	%p7, %fd104, 0d7FF0000000000000;
	fma.rn.f64 	%fd105, %fd108, %fd5, %fd108;
	selp.f64 	%fd106, %fd108, %fd105, %p7;
	st.param.f64 	[func_retval0], %fd106;
	ret;

}


// ===== COMPILED SASS (sm_100) =====

	.target	sm_100

	.elftype	@"ET_EXEC"


//--------------------- .note.nv.tkinfo           --------------------------
	.section	.note.nv.tkinfo,"",@"SHT_NOTE"
	.sectionflags	@"SHF_NOTE_NV_TKINFO"
	.tkinfo
        /*0018*/ 	.word	0x00000002
        /*0030*/ 	.string	""
        /*0030*/ 	.string	"ptxas"
        /*0030*/ 	.string	"Cuda compilation tools, release 13.0, V13.0.88"
        /*0030*/ 	.string	"Build cuda_13.0.r13.0/compiler.36424714_0"
        /*0030*/ 	.string	"-arch sm_100 -m 64 "



//--------------------- .note.nv.cuinfo           --------------------------
	.section	.note.nv.cuinfo,"",@"SHT_NOTE"
	.sectionflags	@"SHF_NOTE_NV_CUINFO"
        /*0018*/ 	.short	0x0002
        /*001a*/ 	.short	0x0064
        /*001c*/ 	.short	0x0082
	.zero		2


//--------------------- .nv.info                  --------------------------
	.section	.nv.info,"",@"SHT_CUDA_INFO"
	.align	4


	//----- nvinfo : EIATTR_REGCOUNT
	.align		4
        /*0000*/ 	.byte	0x04, 0x2f
        /*0002*/ 	.short	(.L_1 - .L_0)
	.align		4
.L_0:
        /*0004*/ 	.word	index@(_Z13CalculateTheDiPfS_S_S_S_S_S_)
        /*0008*/ 	.word	0x00000020


	//----- nvinfo : EIATTR_FRAME_SIZE
	.align		4
.L_1:
        /*000c*/ 	.byte	0x04, 0x11
        /*000e*/ 	.short	(.L_3 - .L_2)
	.align		4
.L_2:
        /*0010*/ 	.word	index@($_Z13CalculateTheDiPfS_S_S_S_S_S_$__internal_accurate_pow)
        /*0014*/ 	.word	0x00000000


	//----- nvinfo : EIATTR_FRAME_SIZE
	.align		4
.L_3:
        /*0018*/ 	.byte	0x04, 0x11
        /*001a*/ 	.short	(.L_5 - .L_4)
	.align		4
.L_4:
        /*001c*/ 	.word	index@(_Z13CalculateTheDiPfS_S_S_S_S_S_)
        /*0020*/ 	.word	0x00000000


	//----- nvinfo : EIATTR_MIN_STACK_SIZE
	.align		4
.L_5:
        /*0024*/ 	.byte	0x04, 0x12
        /*0026*/ 	.short	(.L_7 - .L_6)
	.align		4
.L_6:
        /*0028*/ 	.word	index@(_Z13CalculateTheDiPfS_S_S_S_S_S_)
        /*002c*/ 	.word	0x00000000
.L_7:


//--------------------- .nv.compat                --------------------------
	.section	.nv.compat,"",@"SHT_CUDA_COMPAT_INFO"
	.align	4
        /*0000*/ 	.byte	0x02, 0x09, 0x00, 0x00, 0x02, 0x02, 0x01, 0x00, 0x02, 0x05, 0x05, 0x00, 0x03, 0x07, 0x01, 0x01
        /*0010*/ 	.byte	0x02, 0x03, 0x00, 0x00, 0x02, 0x06, 0x01, 0x00, 0x04, 0x0b, 0x08, 0x00, 0x01, 0x00, 0x00, 0x00
        /*0020*/ 	.byte	0x00, 0x00, 0x00, 0x00


//--------------------- .nv.info._Z13CalculateTheDiPfS_S_S_S_S_S_ --------------------------
	.section	.nv.info._Z13CalculateTheDiPfS_S_S_S_S_S_,"",@"SHT_CUDA_INFO"
	.sectionflags	@""
	.align	4


	//----- nvinfo : EIATTR_CUDA_API_VERSION
	.align		4
        /*0000*/ 	.byte	0x04, 0x37
        /*0002*/ 	.short	(.L_9 - .L_8)
.L_8:
        /*0004*/ 	.word	0x00000082


	//----- nvinfo : EIATTR_KPARAM_INFO
	.align		4
.L_9:
        /*0008*/ 	.byte	0x04, 0x17
        /*000a*/ 	.short	(.L_11 - .L_10)
.L_10:
        /*000c*/ 	.word	0x00000000
        /*0010*/ 	.short	0x0007
        /*0012*/ 	.short	0x0038
        /*0014*/ 	.byte	0x00, 0xf5, 0x21, 0x00


	//----- nvinfo : EIATTR_KPARAM_INFO
	.align		4
.L_11:
        /*0018*/ 	.byte	0x04, 0x17
        /*001a*/ 	.short	(.L_13 - .L_12)
.L_12:
        /*001c*/ 	.word	0x00000000
        /*0020*/ 	.short	0x0006
        /*0022*/ 	.short	0x0030
        /*0024*/ 	.byte	0x00, 0xf5, 0x21, 0x00


	//----- nvinfo : EIATTR_KPARAM_INFO
	.align		4
.L_13:
        /*0028*/ 	.byte	0x04, 0x17
        /*002a*/ 	.short	(.L_15 - .L_14)
.L_14:
        /*002c*/ 	.word	0x00000000
        /*0030*/ 	.short	0x0005
        /*0032*/ 	.short	0x0028
        /*0034*/ 	.byte	0x00, 0xf5, 0x21, 0x00


	//----- nvinfo : EIATTR_KPARAM_INFO
	.align		4
.L_15:
        /*0038*/ 	.byte	0x04, 0x17
        /*003a*/ 	.short	(.L_17 - .L_16)
.L_16:
        /*003c*/ 	.word	0x00000000
        /*0040*/ 	.short	0x0004
        /*0042*/ 	.short	0x0020
        /*0044*/ 	.byte	0x00, 0xf5, 0x21, 0x00


	//----- nvinfo : EIATTR_KPARAM_INFO
	.align		4
.L_17:
        /*0048*/ 	.byte	0x04, 0x17
        /*004a*/ 	.short	(.L_19 - .L_18)
.L_18:
        /*004c*/ 	.word	0x00000000
        /*0050*/ 	.short	0x0003
        /*0052*/ 	.short	0x0018
        /*0054*/ 	.byte	0x00, 0xf5, 0x21, 0x00


	//----- nvinfo : EIATTR_KPARAM_INFO
	.align		4
.L_19:
        /*0058*/ 	.byte	0x04, 0x17
        /*005a*/ 	.short	(.L_21 - .L_20)
.L_20:
        /*005c*/ 	.word	0x00000000
        /*0060*/ 	.short	0x0002
        /*0062*/ 	.short	0x0010
        /*0064*/ 	.byte	0x00, 0xf5, 0x21, 0x00


	//----- nvinfo : EIATTR_KPARAM_INFO
	.align		4
.L_21:
        /*0068*/ 	.byte	0x04, 0x17
        /*006a*/ 	.short	(.L_23 - .L_22)
.L_22:
        /*006c*/ 	.word	0x00000000
        /*0070*/ 	.short	0x0001
        /*0072*/ 	.short	0x0008
        /*0074*/ 	.byte	0x00, 0xf5, 0x21, 0x00


	//----- nvinfo : EIATTR_KPARAM_INFO
	.align		4
.L_23:
        /*0078*/ 	.byte	0x04, 0x17
        /*007a*/ 	.short	(.L_25 - .L_24)
.L_24:
        /*007c*/ 	.word	0x00000000
        /*0080*/ 	.short	0x0000
        /*0082*/ 	.short	0x0000
        /*0084*/ 	.byte	0x00, 0xf0, 0x11, 0x00


	//----- nvinfo : EIATTR_SPARSE_MMA_MASK
	.align		4
.L_25:
        /*0088*/ 	.byte	0x03, 0x50
        /*008a*/ 	.short	0x0000


	//----- nvinfo : EIATTR_MAXREG_COUNT
	.align		4
        /*008c*/ 	.byte	0x03, 0x1b
        /*008e*/ 	.short	0x00ff


	//----- nvinfo : EIATTR_NUM_BARRIERS
	.align		4
        /*0090*/ 	.byte	0x02, 0x4c
        /*0092*/ 	.byte	0x01
	.zero		1


	//----- nvinfo : EIATTR_MERCURY_ISA_VERSION
	.align		4
        /*0094*/ 	.byte	0x03, 0x5f
        /*0096*/ 	.short	0x0101


	//----- nvinfo : EIATTR_VRC_CTA_INIT_COUNT
	.align		4
        /*0098*/ 	.byte	0x02, 0x4a
	.zero		1
	.zero		1


	//----- nvinfo : EIATTR_EXIT_INSTR_OFFSETS
	.align		4
        /*009c*/ 	.byte	0x04, 0x1c
        /*009e*/ 	.short	(.L_27 - .L_26)


	//   ....[0]....
.L_26:
        /*00a0*/ 	.word	0x000041a0


	//----- nvinfo : EIATTR_CRS_STACK_SIZE
	.align		4
.L_27:
        /*00a4*/ 	.byte	0x04, 0x1e
        /*00a6*/ 	.short	(.L_29 - .L_28)
.L_28:
        /*00a8*/ 	.word	0x00000000


	//----- nvinfo : EIATTR_CBANK_PARAM_SIZE
	.align		4
.L_29:
        /*00ac*/ 	.byte	0x03, 0x19
        /*00ae*/ 	.short	0x0040


	//----- nvinfo : EIATTR_PARAM_CBANK
	.align		4
        /*00b0*/ 	.byte	0x04, 0x0a
        /*00b2*/ 	.short	(.L_31 - .L_30)
	.align		4
.L_30:
        /*00b4*/ 	.word	index@(.nv.constant0._Z13CalculateTheDiPfS_S_S_S_S_S_)
        /*00b8*/ 	.short	0x0380
        /*00ba*/ 	.short	0x0040


	//----- nvinfo : EIATTR_SW_WAR
	.align		4
.L_31:
        /*00bc*/ 	.byte	0x04, 0x36
        /*00be*/ 	.short	(.L_33 - .L_32)
.L_32:
        /*00c0*/ 	.word	0x00000008
.L_33:


//--------------------- .nv.callgraph             --------------------------
	.section	.nv.callgraph,"",@"SHT_CUDA_CALLGRAPH"
	.align	4
	.sectionentsize	8
	.align		4
        /*0000*/ 	.word	0x00000000
	.align		4
        /*0004*/ 	.word	0xffffffff
	.align		4
        /*0008*/ 	.word	0x00000000
	.align		4
        /*000c*/ 	.word	0xfffffffe
	.align		4
        /*0010*/ 	.word	0x00000000
	.align		4
        /*0014*/ 	.word	0xfffffffd
	.align		4
        /*0018*/ 	.word	0x00000000
	.align		4
        /*001c*/ 	.word	0xfffffffc


//--------------------- .text._Z13CalculateTheDiPfS_S_S_S_S_S_ --------------------------
	.section	.text._Z13CalculateTheDiPfS_S_S_S_S_S_,"ax",@progbits
	.align	128
        .global         _Z13CalculateTheDiPfS_S_S_S_S_S_
        .type           _Z13CalculateTheDiPfS_S_S_S_S_S_,@function
        .size           _Z13CalculateTheDiPfS_S_S_S_S_S_,(.L_x_28 - _Z13CalculateTheDiPfS_S_S_S_S_S_)
        .other          _Z13CalculateTheDiPfS_S_S_S_S_S_,@"STO_CUDA_ENTRY STV_DEFAULT"
_Z13CalculateTheDiPfS_S_S_S_S_S_:
.text._Z13CalculateTheDiPfS_S_S_S_S_S_:
[----:B------:R-:W-:Y:S01]  /*0000*/  LDC R1, c[0x0][0x37c] ;  /* 0x0000df00ff017b82 */ /* 0x000fe20000000800 */
[----:B------:R-:W0:Y:S01]  /*0010*/  S2R R3, SR_CTAID.X ;  /* 0x0000000000037919 */ /* 0x000e220000002500 */
[----:B------:R-:W0:Y:S01]  /*0020*/  LDCU UR4, c[0x0][0x370] ;  /* 0x00006e00ff0477ac */ /* 0x000e220008000800 */
[----:B------:R-:W-:Y:S01]  /*0030*/  IMAD.MOV.U32 R4, RZ, RZ, RZ ;  /* 0x000000ffff047224 */ /* 0x000fe200078e00ff */
[----:B------:R-:W-:Y:S01]  /*0040*/  MOV R26, 0xd0 ;  /* 0x000000d0001a7802 */ /* 0x000fe20000000f00 */
[----:B------:R-:W0:Y:S01]  /*0050*/  S2R R0, SR_CTAID.Y ;  /* 0x0000000000007919 */ /* 0x000e220000002600 */
[----:B------:R-:W1:Y:S01]  /*0060*/  S2R R2, SR_TID.X ;  /* 0x0000000000027919 */ /* 0x000e620000002100 */
[----:B------:R-:W1:Y:S01]  /*0070*/  S2R R5, SR_TID.Y ;  /* 0x0000000000057919 */ /* 0x000e620000002200 */
[----:B0-----:R-:W-:Y:S02]  /*0080*/  IMAD R3, R0, UR4, R3 ;  /* 0x0000000400037c24 */ /* 0x001fe4000f8e0203 */
[----:B-1----:R-:W-:-:S02]  /*0090*/  IMAD R0, R5, 0x10, R2 ;  /* 0x0000001005007824 */ /* 0x002fc400078e0202 */
[----:B------:R-:W-:Y:S02]  /*00a0*/  IMAD.MOV.U32 R5, RZ, RZ, 0x40000000 ;  /* 0x40000000ff057424 */ /* 0x000fe400078e00ff */
[----:B------:R-:W-:-:S07]  /*00b0*/  IMAD R3, R3, 0x100, R0 ;  /* 0x0000010003037824 */ /* 0x000fce00078e0200 */
[----:B------:R-:W-:Y:S05]  /*00c0*/  CALL.REL.NOINC `($_Z13CalculateTheDiPfS_S_S_S_S_S_$__internal_accurate_pow) ;  /* 0x0000004000387944 */ /* 0x000fea0003c00000 */
[----:B------:R-:W-:Y:S01]  /*00d0*/  IMAD.MOV.U32 R4, RZ, RZ, R6 ;  /* 0x000000ffff047224 */ /* 0x000fe200078e0006 */
[----:B------:R-:W-:Y:S01]  /*00e0*/  MOV R5, R7 ;  /* 0x0000000700057202 */ /* 0x000fe20000000f00 */
[----:B------:R-:W0:Y:S01]  /*00f0*/  LDCU UR4, c[0x0][0x380] ;  /* 0x00007000ff0477ac */ /* 0x000e220008000800 */
[----:B------:R-:W-:-:S03]  /*0100*/  MOV R26, 0x310 ;  /* 0x00000310001a7802 */ /* 0x000fc60000000f00 */
[----:B------:R-:W1:Y:S01]  /*0110*/  F2I.F64.TRUNC R4, R4 ;  /* 0x0000000400047311 */ /* 0x000e62000030d100 */
[----:B0-----:R-:W-:Y:S01]  /*0120*/  UIADD3 UR4, UPT, UPT, -UR4, 0x2, URZ ;  /* 0x0000000204047890 */ /* 0x001fe2000fffe1ff */
[----:B-1----:R-:W-:Y:S02]  /*0130*/  R2UR UR11, R4 ;  /* 0x00000000040b72ca */ /* 0x002fe400000e0000 */
[----:B------:R-:W-:-:S11]  /*0140*/  IABS R4, R3 ;  /* 0x0000000300047213 */ /* 0x000fd60000000000 */
[----:B------:R-:W-:-:S06]  /*0150*/  UIADD3 UR12, UPT, UPT, UR11, -0x1, URZ ;  /* 0xffffffff0b0c7890 */ /* 0x000fcc000fffe0ff */
[----:B------:R-:W-:-:S04]  /*0160*/  IABS R9, UR12 ;  /* 0x0000000c00097c13 */ /* 0x000fc80008000000 */
[----:B------:R-:W0:Y:S08]  /*0170*/  I2F.RP R0, R9 ;  /* 0x0000000900007306 */ /* 0x000e300000209400 */
[----:B0-----:R-:W0:Y:S02]  /*0180*/  MUFU.RCP R0, R0 ;  /* 0x0000000000007308 */ /* 0x001e240000001000 */
[----:B0-----:R-:W-:-:S06]  /*0190*/  VIADD R6, R0, 0xffffffe ;  /* 0x0ffffffe00067836 */ /* 0x001fcc0000000000 */
[----:B------:R0:W1:Y:S02]  /*01a0*/  F2I.FTZ.U32.TRUNC.NTZ R7, R6 ;  /* 0x0000000600077305 */ /* 0x000064000021f000 */
[----:B0-----:R-:W-:Y:S02]  /*01b0*/  IMAD.MOV.U32 R6, RZ, RZ, RZ ;  /* 0x000000ffff067224 */ /* 0x001fe400078e00ff */
[----:B-1----:R-:W-:-:S04]  /*01c0*/  IMAD.MOV R2, RZ, RZ, -R7 ;  /* 0x000000ffff027224 */ /* 0x002fc800078e0a07 */
[----:B------:R-:W-:Y:S01]  /*01d0*/  IMAD R5, R2, R9, RZ ;  /* 0x0000000902057224 */ /* 0x000fe200078e02ff */
[----:B------:R-:W-:-:S03]  /*01e0*/  IABS R2, UR12 ;  /* 0x0000000c00027c13 */ /* 0x000fc60008000000 */
[----:B------:R-:W-:-:S04]  /*01f0*/  IMAD.HI.U32 R7, R7, R5, R6 ;  /* 0x0000000507077227 */ /* 0x000fc800078e0006 */
[----:B------:R-:W-:Y:S02]  /*0200*/  IMAD.MOV R5, RZ, RZ, -R2 ;  /* 0x000000ffff057224 */ /* 0x000fe400078e0a02 */
[----:B------:R-:W-:-:S04]  /*0210*/  IMAD.HI.U32 R2, R7, R4, RZ ;  /* 0x0000000407027227 */ /* 0x000fc800078e00ff */
[----:B------:R-:W-:Y:S02]  /*0220*/  IMAD R0, R2, R5, R4 ;  /* 0x0000000502007224 */ /* 0x000fe400078e0204 */
[----:B------:R-:W0:Y:S03]  /*0230*/  I2F.F64 R4, UR4 ;  /* 0x0000000400047d12 */ /* 0x000e260008201c00 */
[----:B------:R-:W-:-:S13]  /*0240*/  ISETP.GT.U32.AND P2, PT, R9, R0, PT ;  /* 0x000000000900720c */ /* 0x000fda0003f44070 */
[----:B------:R-:W-:Y:S01]  /*0250*/  @!P2 IMAD.IADD R0, R0, 0x1, -R9 ;  /* 0x000000010000a824 */ /* 0x000fe200078e0a09 */
[----:B------:R-:W-:Y:S02]  /*0260*/  @!P2 IADD3 R2, PT, PT, R2, 0x1, RZ ;  /* 0x000000010202a810 */ /* 0x000fe40007ffe0ff */
[----:B------:R-:W-:Y:S02]  /*0270*/  ISETP.NE.AND P2, PT, RZ, UR12, PT ;  /* 0x0000000cff007c0c */ /* 0x000fe4000bf45270 */
[----:B------:R-:W-:Y:S02]  /*0280*/  ISETP.GE.U32.AND P0, PT, R0, R9, PT ;  /* 0x000000090000720c */ /* 0x000fe40003f06070 */
[----:B------:R-:W-:-:S04]  /*0290*/  LOP3.LUT R0, R3, UR12, RZ, 0x3c, !PT ;  /* 0x0000000c03007c12 */ /* 0x000fc8000f8e3cff */
[----:B------:R-:W-:-:S07]  /*02a0*/  ISETP.GE.AND P1, PT, R0, RZ, PT ;  /* 0x000000ff0000720c */ /* 0x000fce0003f26270 */
[----:B------:R-:W-:-:S06]  /*02b0*/  @P0 VIADD R2, R2, 0x1 ;  /* 0x0000000102020836 */ /* 0x000fcc0000000000 */
[----:B------:R-:W-:Y:S01]  /*02c0*/  @!P1 IMAD.MOV R2, RZ, RZ, -R2 ;  /* 0x000000ffff029224 */ /* 0x000fe200078e0a02 */
[----:B------:R-:W-:-:S05]  /*02d0*/  @!P2 LOP3.LUT R2, RZ, UR12, RZ, 0x33, !PT ;  /* 0x0000000cff02ac12 */ /* 0x000fca000f8e33ff */
[----:B------:R-:W-:-:S04]  /*02e0*/  IMAD.MOV R0, RZ, RZ, -R2 ;  /* 0x000000ffff007224 */ /* 0x000fc800078e0a02 */
[----:B0-----:R-:W-:-:S07]  /*02f0*/  IMAD R0, R0, UR12, R3 ;  /* 0x0000000c00007c24 */ /* 0x001fce000f8e0203 */
[----:B------:R-:W-:Y:S05]  /*0300*/  CALL.REL.NOINC `($_Z13CalculateTheDiPfS_S_S_S_S_S_$__internal_accurate_pow) ;  /* 0x0000003c00a87944 */ /* 0x000fea0003c00000 */
[----:B------:R-:W0:Y:S01]  /*0310*/  LDC R27, c[0x0][0x380] ;  /* 0x0000e000ff1b7b82 */ /* 0x000e220000000800 */
[----:B------:R-:W-:Y:S02]  /*0320*/  MOV R26, 0x3b0 ;  /* 0x000003b0001a7802 */ /* 0x000fe40000000f00 */
[C---:B0-----:R-:W-:Y:S01]  /*0330*/  ISETP.NE.AND P0, PT, R27.reuse, 0x2, PT ;  /* 0x000000021b00780c */ /* 0x041fe20003f05270 */
[----:B------:R-:W-:-:S03]  /*0340*/  VIADD R27, R27, 0xffffffff ;  /* 0xffffffff1b1b7836 */ /* 0x000fc60000000000 */
[----:B------:R-:W-:Y:S01]  /*0350*/  FSEL R6, R6, RZ, P0 ;  /* 0x000000ff06067208 */ /* 0x000fe20000000000 */
[----:B------:R-:W-:Y:S01]  /*0360*/  I2F.F64 R4, R27 ;  /* 0x0000001b00047312 */ /* 0x000fe20000201c00 */
[----:B------:R-:W-:-:S07]  /*0370*/  FSEL R7, R7, 1.875, P0 ;  /* 0x3ff0000007077808 */ /* 0x000fce0000000000 */
[----:B------:R-:W0:Y:S02]  /*0380*/  F2I.F64.TRUNC R6, R6 ;  /* 0x0000000600067311 */ /* 0x000e24000030d100 */
[----:B0-----:R-:W-:-:S15]  /*0390*/  R2UR UR13, R6 ;  /* 0x00000000060d72ca */ /* 0x001fde00000e0000 */
[----:B------:R-:W-:Y:S05]  /*03a0*/  CALL.REL.NOINC `($_Z13CalculateTheDiPfS_S_S_S_S_S_$__internal_accurate_pow) ;  /* 0x0000003c00807944 */ /* 0x000fea0003c00000 */
[----:B------:R-:W0:Y:S01]  /*03b0*/  LDCU UR4, c[0x0][0x380] ;  /* 0x00007000ff0477ac */ /* 0x000e220008000800 */
[----:B------:R-:W-:Y:S02]  /*03c0*/  ISETP.NE.AND P0, PT, R27, RZ, PT ;  /* 0x000000ff1b00720c */ /* 0x000fe40003f05270 */
[----:B------:R-:W-:Y:S02]  /*03d0*/  MOV R26, 0x430 ;  /* 0x00000430001a7802 */ /* 0x000fe40000000f00 */
[----:B------:R-:W-:Y:S02]  /*03e0*/  FSEL R6, R6, RZ, P0 ;  /* 0x000000ff06067208 */ /* 0x000fe40000000000 */
[----:B------:R-:W-:-:S04]  /*03f0*/  FSEL R7, R7, 1.875, P0 ;  /* 0x3ff0000007077808 */ /* 0x000fc80000000000 */
[----:B------:R1:W2:Y:S08]  /*0400*/  F2I.F64.TRUNC R27, R6 ;  /* 0x00000006001b7311 */ /* 0x0002b0000030d100 */
[----:B0-----:R-:W0:Y:S02]  /*0410*/  I2F.F64 R4, UR4 ;  /* 0x0000000400047d12 */ /* 0x001e240008201c00 */
[----:B012---:R-:W-:Y:S05]  /*0420*/  CALL.REL.NOINC `($_Z13CalculateTheDiPfS_S_S_S_S_S_$__internal_accurate_pow) ;  /* 0x0000003c00607944 */ /* 0x007fea0003c00000 */
[----:B------:R-:W0:Y:S01]  /*0430*/  LDC R8, c[0x0][0x380] ;  /* 0x0000e000ff087b82 */ /* 0x000e220000000800 */
[----:B------:R-:W-:Y:S01]  /*0440*/  UIMAD UR4, UR12, UR12, URZ ;  /* 0x0000000c0c0472a4 */ /* 0x000fe2000f8e02ff */
[----:B------:R-:W-:Y:S05]  /*0450*/  BSSY.RECONVERGENT B0, `(.L_x_0) ;  /* 0x00003d3000007945 */ /* 0x000fea0003800200 */
[----:B------:R-:W-:Y:S02]  /*0460*/  ISETP.GE.U32.AND P1, PT, R3, UR4, PT ;  /* 0x0000000403007c0c */ /* 0x000fe4000bf26070 */
[----:B0-----:R-:W-:-:S04]  /*0470*/  ISETP.NE.AND P0, PT, R8, RZ, PT ;  /* 0x000000ff0800720c */ /* 0x001fc80003f05270 */
[----:B------:R-:W-:Y:S02]  /*0480*/  FSEL R4, R6, RZ, P0 ;  /* 0x000000ff06047208 */ /* 0x000fe40000000000 */
[----:B------:R-:W-:-:S05]  /*0490*/  FSEL R5, R7, 1.875, P0 ;  /* 0x3ff0000007057808 */ /* 0x000fca0000000000 */
[----:B------:R-:W-:Y:S05]  /*04a0*/  @P1 BRA `(.L_x_1) ;  /* 0x0000003c00341947 */ /* 0x000fea0003800000 */
[----:B------:R-:W0:Y:S01]  /*04b0*/  LDC.64 R12, c[0x0][0x388] ;  /* 0x0000e200ff0c7b82 */ /* 0x000e220000000a00 */
[----:B------:R-:W-:Y:S01]  /*04c0*/  LOP3.LUT R3, R8, 0x1, RZ, 0xc0, !PT ;  /* 0x0000000108037812 */ /* 0x000fe200078ec0ff */
[----:B------:R-:W-:Y:S01]  /*04d0*/  UISETP.GE.AND UP0, UPT, UR11, 0x2, UPT ;  /* 0x000000020b00788c */ /* 0x000fe2000bf06270 */
[----:B------:R-:W-:Y:S02]  /*04e0*/  IMAD.MOV.U32 R26, RZ, RZ, RZ ;  /* 0x000000ffff1a7224 */ /* 0x000fe400078e00ff */
[----:B------:R-:W-:Y:S02]  /*04f0*/  ISETP.NE.U32.AND P1, PT, R3, 0x1, PT ;  /* 0x000000010300780c */ /* 0x000fe40003f25070 */
[----:B------:R1:W2:Y:S01]  /*0500*/  F2I.F64.TRUNC R3, R4 ;  /* 0x0000000400037311 */ /* 0x0002a2000030d100 */
[----:B------:R-:W3:Y:S10]  /*0510*/  LDC.64 R10, c[0x0][0x358] ;  /* 0x0000d600ff0a7b82 */ /* 0x000ef40000000a00 */
[----:B0-----:R-:W0:Y:S08]  /*0520*/  @P1 LDC R12, c[0x0][0x3a8] ;  /* 0x0000ea00ff0c1b82 */ /* 0x001e300000000800 */
[----:B------:R-:W4:Y:S01]  /*0530*/  @P1 LDC R13, c[0x0][0x3ac] ;  /* 0x0000eb00ff0d1b82 */ /* 0x000f220000000800 */
[----:B-123--:R-:W-:Y:S05]  /*0540*/  BRA.U !UP0, `(.L_x_2) ;  /* 0x0000000908807547 */ /* 0x00efea000b800000 */
[----:B------:R-:W-:Y:S01]  /*0550*/  UIADD3 UR4, UPT, UPT, UR11, -0x2, URZ ;  /* 0xfffffffe0b047890 */ /* 0x000fe2000fffe0ff */
[----:B------:R-:W-:Y:S01]  /*0560*/  HFMA2 R26, -RZ, RZ, 0, 0 ;  /* 0x00000000ff1a7431 */ /* 0x000fe200000001ff */
[----:B------:R-:W-:Y:S02]  /*0570*/  ULOP3.LUT UR6, UR12, 0x7, URZ, 0xc0, !UPT ;  /* 0x000000070c067892 */ /* 0x000fe4000f8ec0ff */
[----:B------:R-:W-:Y:S01]  /*0580*/  IMAD R4, R2, UR12, RZ ;  /* 0x0000000c02047c24 */ /* 0x000fe2000f8e02ff */
[----:B------:R-:W-:Y:S02]  /*0590*/  UISETP.GE.U32.AND UP0, UPT, UR4, 0x7, UPT ;  /* 0x000000070400788c */ /* 0x000fe4000bf06070 */
[----:B------:R-:W-:Y:S01]  /*05a0*/  UISETP.NE.AND UP1, UPT, UR6, URZ, UPT ;  /* 0x000000ff0600728c */ /* 0x000fe2000bf25270 */
[----:B------:R-:W-:-:S06]  /*05b0*/  UMOV UR4, URZ ;  /* 0x000000ff00047c82 */ /* 0x000fcc0008000000 */
[----:B------:R-:W-:Y:S05]  /*05c0*/  BRA.U !UP0, `(.L_x_3) ;  /* 0x0000000508147547 */ /* 0x000fea000b800000 */
[----:B------:R-:W-:Y:S01]  /*05d0*/  IMAD.MOV.U32 R26, RZ, RZ, RZ ;  /* 0x000000ffff1a7224 */ /* 0x000fe200078e00ff */
[----:B------:R-:W-:Y:S01]  /*05e0*/  ULOP3.LUT UR4, UR12, 0xfffffff8, URZ, 0xc0, !UPT ;  /* 0xfffffff80c047892 */ /* 0x000fe2000f8ec0ff */
[----:B------:R-:W-:-:S11]  /*05f0*/  UMOV UR5, URZ ;  /* 0x000000ff00057c82 */ /* 0x000fd60008000000 */
.L_x_4:
[----:B------:R-:W-:Y:S01]  /*0600*/  R2UR UR8, R10 ;  /* 0x000000000a0872ca */ /* 0x000fe200000e0000 */
[----:B------:R-:W-:Y:S01]  /*0610*/  IMAD.U32 R19, RZ, RZ, UR5 ;  /* 0x00000005ff137e24 */ /* 0x000fe2000f8e00ff */
[----:B------:R-:W-:Y:S01]  /*0620*/  R2UR UR9, R11 ;  /* 0x000000000b0972ca */ /* 0x000fe200000e0000 */
[----:B------:R-:W-:Y:S01]  /*0630*/  VIADD R17, R4, UR5 ;  /* 0x0000000504117c36 */ /* 0x000fe20008000000 */
[----:B------:R-:W-:Y:S01]  /*0640*/  R2UR UR14, R10 ;  /* 0x000000000a0e72ca */ /* 0x000fe200000e0000 */
[----:B------:R-:W-:Y:S01]  /*0650*/  IMAD R19, R19, UR12, R0 ;  /* 0x0000000c13137c24 */ /* 0x000fe2000f8e0200 */
[----:B------:R-:W-:Y:S01]  /*0660*/  R2UR UR15, R11 ;  /* 0x000000000b0f72ca */ /* 0x000fe200000e0000 */
[----:B0---4-:R-:W-:-:S04]  /*0670*/  IMAD.WIDE R16, R17, 0x4, R12 ;  /* 0x0000000411107825 */ /* 0x011fc800078e020c */
[----:B------:R-:W-:-:S04]  /*0680*/  IMAD.WIDE R18, R19, 0x4, R12 ;  /* 0x0000000413127825 */ /* 0x000fc800078e020c */
[----:B------:R-:W2:Y:S04]  /*0690*/  LDG.E R5, desc[UR8][R16.64] ;  /* 0x0000000810057981 */ /* 0x000ea8000c1e1900 */
[----:B------:R0:W2:Y:S01]  /*06a0*/  LDG.E R20, desc[UR14][R18.64] ;  /* 0x0000000e12147981 */ /* 0x0000a2000c1e1900 */
[----:B------:R-:W-:Y:S01]  /*06b0*/  IMAD.U32 R9, RZ, RZ, UR12 ;  /* 0x0000000cff097e24 */ /* 0x000fe2000f8e00ff */
[----:B------:R-:W-:Y:S01]  /*06c0*/  MOV R15, UR12 ;  /* 0x0000000c000f7c02 */ /* 0x000fe20008000f00 */
[----:B------:R-:W-:Y:S01]  /*06d0*/  IMAD.U32 R7, RZ, RZ, UR12 ;  /* 0x0000000cff077e24 */ /* 0x000fe2000f8e00ff */
[C---:B------:R-:W-:Y:S01]  /*06e0*/  R2UR UR16, R10.reuse ;  /* 0x000000000a1072ca */ /* 0x040fe200000e0000 */
[----:B------:R-:W-:Y:S01]  /*06f0*/  IMAD.WIDE R8, R9, 0x4, R18 ;  /* 0x0000000409087825 */ /* 0x000fe200078e0212 */
[----:B------:R-:W-:Y:S01]  /*0700*/  R2UR UR17, R11 ;  /* 0x000000000b1172ca */ /* 0x000fe200000e0000 */
[----:B------:R-:W3:Y:S02]  /*0710*/  LDG.E R24, desc[UR8][R16.64+0x4] ;  /* 0x0000040810187981 */ /* 0x000ee4000c1e1900 */
[----:B------:R-:W-:Y:S01]  /*0720*/  IMAD.WIDE R6, R7, 0x4, R8 ;  /* 0x0000000407067825 */ /* 0x000fe200078e0208 */
[----:B------:R-:W-:Y:S01]  /*0730*/  R2UR UR18, R10 ;  /* 0x000000000a1272ca */ /* 0x000fe200000e0000 */
[----:B------:R-:W3:Y:S01]  /*0740*/  LDG.E R25, desc[UR8][R8.64] ;  /* 0x0000000808197981 */ /* 0x000ee2000c1e1900 */
[----:B------:R-:W-:Y:S01]  /*0750*/  R2UR UR19, R11 ;  /* 0x000000000b1372ca */ /* 0x000fe200000e0000 */
[----:B0-----:R-:W-:-:S02]  /*0760*/  IMAD.U32 R19, RZ, RZ, UR12 ;  /* 0x0000000cff137e24 */ /* 0x001fc4000f8e00ff */
[----:B------:R-:W-:Y:S01]  /*0770*/  IMAD.WIDE R14, R15, 0x4, R6 ;  /* 0x000000040f0e7825 */ /* 0x000fe200078e0206 */
[C---:B------:R-:W-:Y:S01]  /*0780*/  R2UR UR20, R10.reuse ;  /* 0x000000000a1472ca */ /* 0x040fe200000e0000 */
[----:B------:R-:W4:Y:S01]  /*0790*/  LDG.E R23, desc[UR14][R6.64] ;  /* 0x0000000e06177981 */ /* 0x000f22000c1e1900 */
[----:B------:R-:W-:Y:S01]  /*07a0*/  R2UR UR21, R11 ;  /* 0x000000000b1572ca */ /* 0x000fe200000e0000 */
[----:B------:R-:W-:Y:S01]  /*07b0*/  IMAD.U32 R21, RZ, RZ, UR12 ;  /* 0x0000000cff157e24 */ /* 0x000fe2000f8e00ff */
[C---:B------:R-:W-:Y:S01]  /*07c0*/  R2UR UR22, R10.reuse ;  /* 0x000000000a1672ca */ /* 0x040fe200000e0000 */
[----:B------:R-:W-:Y:S01]  /*07d0*/  IMAD.WIDE R18, R19, 0x4, R14 ;  /* 0x0000000413127825 */ /* 0x000fe200078e020e */
[C---:B------:R-:W-:Y:S01]  /*07e0*/  R2UR UR23, R11.reuse ;  /* 0x000000000b1772ca */ /* 0x040fe200000e0000 */
[----:B------:R-:W4:Y:S01]  /*07f0*/  LDG.E R22, desc[UR14][R16.64+0x8] ;  /* 0x0000080e10167981 */ /* 0x000f22000c1e1900 */
[C---:B------:R-:W-:Y:S02]  /*0800*/  R2UR UR26, R10.reuse ;  /* 0x000000000a1a72ca */ /* 0x040fe400000e0000 */
[----:B------:R-:W-:Y:S01]  /*0810*/  R2UR UR27, R11 ;  /* 0x000000000b1b72ca */ /* 0x000fe200000e0000 */
[----:B------:R-:W5:Y:S01]  /*0820*/  LDG.E R9, desc[UR16][R16.64+0xc] ;  /* 0x00000c1010097981 */ /* 0x000f62000c1e1900 */
[----:B------:R-:W-:-:S02]  /*0830*/  R2UR UR24, R10 ;  /* 0x000000000a1872ca */ /* 0x000fc400000e0000 */
[C---:B------:R-:W-:Y:S01]  /*0840*/  R2UR UR25, R11.reuse ;  /* 0x000000000b1972ca */ /* 0x040fe200000e0000 */
[----:B------:R-:W5:Y:S01]  /*0850*/  LDG.E R14, desc[UR18][R14.64] ;  /* 0x000000120e0e7981 */ /* 0x000f62000c1e1900 */
[C---:B------:R-:W-:Y:S02]  /*0860*/  R2UR UR28, R10.reuse ;  /* 0x000000000a1c72ca */ /* 0x040fe400000e0000 */
[C---:B------:R-:W-:Y:S02]  /*0870*/  R2UR UR29, R11.reuse ;  /* 0x000000000b1d72ca */ /* 0x040fe400000e0000 */
[----:B------:R-:W-:Y:S02]  /*0880*/  R2UR UR30, R10 ;  /* 0x000000000a1e72ca */ /* 0x000fe400000e0000 */
[----:B------:R-:W-:Y:S01]  /*0890*/  R2UR UR31, R11 ;  /* 0x000000000b1f72ca */ /* 0x000fe200000e0000 */
[----:B------:R-:W-:Y:S01]  /*08a0*/  IMAD.U32 R29, RZ, RZ, UR12 ;  /* 0x0000000cff1d7e24 */ /* 0x000fe2000f8e00ff */
[----:B------:R-:W5:Y:S04]  /*08b0*/  LDG.E R8, desc[UR20][R16.64+0x10] ;  /* 0x0000101410087981 */ /* 0x000f68000c1e1900 */
[----:B------:R-:W5:Y:S04]  /*08c0*/  LDG.E R7, desc[UR24][R16.64+0x14] ;  /* 0x0000141810077981 */ /* 0x000f68000c1e1900 */
[----:B------:R-:W5:Y:S01]  /*08d0*/  LDG.E R6, desc[UR28][R16.64+0x18] ;  /* 0x0000181c10067981 */ /* 0x000f62000c1e1900 */
[----:B--2---:R-:W-:Y:S01]  /*08e0*/  FFMA R5, R5, R20, R26 ;  /* 0x0000001405057223 */ /* 0x004fe2000000001a */
[----:B------:R-:W-:-:S02]  /*08f0*/  IMAD.WIDE R20, R21, 0x4, R18 ;  /* 0x0000000415147825 */ /* 0x000fc400078e0212 */
[----:B------:R-:W2:Y:S04]  /*0900*/  LDG.E R26, desc[UR30][R16.64+0x1c] ;  /* 0x00001c1e101a7981 */ /* 0x000ea8000c1e1900 */
[----:B------:R-:W2:Y:S01]  /*0910*/  LDG.E R19, desc[UR22][R18.64] ;  /* 0x0000001612137981 */ /* 0x000ea2000c1e1900 */
[----:B------:R-:W-:-:S05]  /*0920*/  IMAD.WIDE R28, R29, 0x4, R20 ;  /* 0x000000041d1c7825 */ /* 0x000fca00078e0214 */
[----:B------:R-:W2:Y:S04]  /*0930*/  LDG.E R15, desc[UR8][R28.64] ;  /* 0x000000081c0f7981 */ /* 0x000ea8000c1e1900 */
[----:B------:R0:W2:Y:S02]  /*0940*/  LDG.E R18, desc[UR26][R20.64] ;  /* 0x0000001a14127981 */ /* 0x0000a4000c1e1900 */
[----:B0-----:R-:W-:-:S04]  /*0950*/  IMAD.U32 R21, RZ, RZ, UR12 ;  /* 0x0000000cff157e24 */ /* 0x001fc8000f8e00ff */
[----:B------:R-:W-:-:S06]  /*0960*/  IMAD.WIDE R16, R21, 0x4, R28 ;  /* 0x0000000415107825 */ /* 0x000fcc00078e021c */
[----:B------:R-:W2:Y:S01]  /*0970*/  LDG.E R17, desc[UR14][R16.64] ;  /* 0x0000000e10117981 */ /* 0x000ea2000c1e1900 */
[----:B---3--:R-:W-:-:S04]  /*0980*/  FFMA R5, R24, R25, R5 ;  /* 0x0000001918057223 */ /* 0x008fc80000000005 */
[----:B----4-:R-:W-:Y:S01]  /*0990*/  FFMA R22, R22, R23, R5 ;  /* 0x0000001716167223 */ /* 0x010fe20000000005 */
[----:B------:R-:W-:-:S03]  /*09a0*/  UIADD3 UR5, UPT, UPT, UR5, 0x8, URZ ;  /* 0x0000000805057890 */ /* 0x000fc6000fffe0ff */
[----:B-----5:R-:W-:Y:S01]  /*09b0*/  FFMA R9, R9, R14, R22 ;  /* 0x0000000e09097223 */ /* 0x020fe20000000016 */
[----:B------:R-:W-:-:S03]  /*09c0*/  UISETP.NE.AND UP0, UPT, UR5, UR4, UPT ;  /* 0x000000040500728c */ /* 0x000fc6000bf05270 */
[----:B--2---:R-:W-:-:S04]  /*09d0*/  FFMA R8, R8, R19, R9 ;  /* 0x0000001308087223 */ /* 0x004fc80000000009 */
[----:B------:R-:W-:-:S04]  /*09e0*/  FFMA R7, R7, R18, R8 ;  /* 0x0000001207077223 */ /* 0x000fc80000000008 */
[----:B------:R-:W-:-:S04]  /*09f0*/  FFMA R7, R6, R15, R7 ;  /* 0x0000000f06077223 */ /* 0x000fc80000000007 */
[----:B------:R-:W-:Y:S01]  /*0a00*/  FFMA R26, R26, R17, R7 ;  /* 0x000000111a1a7223 */ /* 0x000fe20000000007 */
[----:B------:R-:W-:Y:S06]  /*0a10*/  BRA.U UP0, `(.L_x_4) ;  /* 0xfffffff900f87547 */ /* 0x000fec000b83ffff */
.L_x_3:
[----:B------:R-:W-:Y:S05]  /*0a20*/  BRA.U !UP1, `(.L_x_2) ;  /* 0x0000000509487547 */ /* 0x000fea000b800000 */
[----:B------:R-:W-:Y:S02]  /*0a30*/  UISETP.GE.U32.AND UP0, UPT, UR6, 0x4, UPT ;  /* 0x000000040600788c */ /* 0x000fe4000bf06070 */
[----:B------:R-:W-:-:S04]  /*0a40*/  ULOP3.LUT UR5, UR12, 0x3, URZ, 0xc0, !UPT ;  /* 0x000000030c057892 */ /* 0x000fc8000f8ec0ff */
[----:B------:R-:W-:-:S03]  /*0a50*/  UISETP.NE.AND UP1, UPT, UR5, URZ, UPT ;  /* 0x000000ff0500728c */ /* 0x000fc6000bf25270 */
[----:B------:R-:W-:Y:S08]  /*0a60*/  BRA.U !UP0, `(.L_x_5) ;  /* 0x0000000108987547 */ /* 0x000ff0000b800000 */
[----:B------:R-:W-:Y:S01]  /*0a70*/  IMAD.U32 R19, RZ, RZ, UR4 ;  /* 0x00000004ff137e24 */ /* 0x000fe2000f8e00ff */
[C---:B------:R-:W-:Y:S01]  /*0a80*/  R2UR UR8, R10.reuse ;  /* 0x000000000a0872ca */ /* 0x040fe200000e0000 */
[----:B------:R-:W-:Y:S01]  /*0a90*/  IMAD.U32 R17, RZ, RZ, UR12 ;  /* 0x0000000cff117e24 */ /* 0x000fe2000f8e00ff */
[----:B------:R-:W-:Y:S01]  /*0aa0*/  R2UR UR9, R11 ;  /* 0x000000000b0972ca */ /* 0x000fe200000e0000 */
[----:B------:R-:W-:Y:S01]  /*0ab0*/  IMAD R19, R19, UR12, R0 ;  /* 0x0000000c13137c24 */ /* 0x000fe2000f8e0200 */
[----:B------:R-:W-:Y:S01]  /*0ac0*/  R2UR UR6, R10 ;  /* 0x000000000a0672ca */ /* 0x000fe200000e0000 */
[----:B------:R-:W-:Y:S01]  /*0ad0*/  IMAD.U32 R9, RZ, RZ, UR12 ;  /* 0x0000000cff097e24 */ /* 0x000fe2000f8e00ff */
[----:B------:R-:W-:Y:S01]  /*0ae0*/  R2UR UR7, R11 ;  /* 0x000000000b0772ca */ /* 0x000fe200000e0000 */
[----:B0---4-:R-:W-:Y:S01]  /*0af0*/  IMAD.WIDE R18, R19, 0x4, R12 ;  /* 0x0000000413127825 */ /* 0x011fe200078e020c */
[----:B------:R-:W-:Y:S02]  /*0b00*/  IADD3 R7, PT, PT, R4, UR4, RZ ;  /* 0x0000000404077c10 */ /* 0x000fe4000fffe0ff */
[----:B------:R-:W-:-:S02]  /*0b10*/  R2UR UR16, R10 ;  /* 0x000000000a1072ca */ /* 0x000fc400000e0000 */
[----:B------:R-:W-:Y:S01]  /*0b20*/  R2UR UR17, R11 ;  /* 0x000000000b1172ca */ /* 0x000fe200000e0000 */
[----:B------:R-:W-:Y:S01]  /*0b30*/  IMAD.WIDE R16, R17, 0x4, R18 ;  /* 0x0000000411107825 */ /* 0x000fe200078e0212 */
[C---:B------:R-:W-:Y:S01]  /*0b40*/  R2UR UR14, R10.reuse ;  /* 0x000000000a0e72ca */ /* 0x040fe200000e0000 */
[----:B------:R-:W2:Y:S01]  /*0b50*/  LDG.E R18, desc[UR8][R18.64] ;  /* 0x0000000812127981 */ /* 0x000ea2000c1e1900 */
[----:B------:R-:W-:Y:S01]  /*0b60*/  R2UR UR15, R11 ;  /* 0x000000000b0f72ca */ /* 0x000fe200000e0000 */
[----:B------:R-:W-:Y:S01]  /*0b70*/  IMAD.WIDE R6, R7, 0x4, R12 ;  /* 0x0000000407067825 */ /* 0x000fe200078e020c */
[C---:B------:R-:W-:Y:S02]  /*0b80*/  R2UR UR18, R10.reuse ;  /* 0x000000000a1272ca */ /* 0x040fe400000e0000 */
[C---:B------:R-:W-:Y:S02]  /*0b90*/  R2UR UR19, R11.reuse ;  /* 0x000000000b1372ca */ /* 0x040fe400000e0000 */
[C---:B------:R-:W-:Y:S01]  /*0ba0*/  R2UR UR20, R10.reuse ;  /* 0x000000000a1472ca */ /* 0x040fe200000e0000 */
[----:B------:R-:W2:Y:S01]  /*0bb0*/  LDG.E R5, desc[UR6][R6.64] ;  /* 0x0000000606057981 */ /* 0x000ea2000c1e1900 */
[----:B------:R-:W-:Y:S01]  /*0bc0*/  R2UR UR21, R11 ;  /* 0x000000000b1572ca */ /* 0x000fe200000e0000 */
[----:B------:R-:W-:Y:S01]  /*0bd0*/  IMAD.WIDE R8, R9, 0x4, R16 ;  /* 0x0000000409087825 */ /* 0x000fe200078e0210 */
[----:B------:R-:W-:Y:S01]  /*0be0*/  R2UR UR22, R10 ;  /* 0x000000000a1672ca */ /* 0x000fe200000e0000 */
[----:B------:R-:W3:Y:S01]  /*0bf0*/  LDG.E R16, desc[UR16][R16.64] ;  /* 0x0000001010107981 */ /* 0x000ee2000c1e1900 */
[----:B------:R-:W-:Y:S01]  /*0c00*/  R2UR UR23, R11 ;  /* 0x000000000b1772ca */ /* 0x000fe200000e0000 */
[----:B------:R-:W-:-:S02]  /*0c10*/  IMAD.U32 R15, RZ, RZ, UR12 ;  /* 0x0000000cff0f7e24 */ /* 0x000fc4000f8e00ff */
[----:B------:R-:W3:Y:S02]  /*0c20*/  LDG.E R20, desc[UR14][R6.64+0x4] ;  /* 0x0000040e06147981 */ /* 0x000ee4000c1e1900 */
[----:B------:R-:W-:Y:S02]  /*0c30*/  IMAD.WIDE R14, R15, 0x4, R8 ;  /* 0x000000040f0e7825 */ /* 0x000fe400078e0208 */
[----:B------:R-:W4:Y:S04]  /*0c40*/  LDG.E R22, desc[UR18][R6.64+0x8] ;  /* 0x0000081206167981 */ /* 0x000f28000c1e1900 */
[----:B------:R-:W4:Y:S04]  /*0c50*/  LDG.E R21, desc[UR20][R8.64] ;  /* 0x0000001408157981 */ /* 0x000f28000c1e1900 */
[----:B------:R-:W5:Y:S04]  /*0c60*/  LDG.E R24, desc[UR8][R6.64+0xc] ;  /* 0x00000c0806187981 */ /* 0x000f68000c1e1900 */
[----:B------:R-:W5:Y:S01]  /*0c70*/  LDG.E R14, desc[UR22][R14.64] ;  /* 0x000000160e0e7981 */ /* 0x000f62000c1e1900 */
[----:B------:R-:W-:Y:S01]  /*0c80*/  UIADD3 UR4, UPT, UPT, UR4, 0x4, URZ ;  /* 0x0000000404047890 */ /* 0x000fe2000fffe0ff */
[----:B--2---:R-:W-:-:S04]  /*0c90*/  FFMA R5, R5, R18, R26 ;  /* 0x0000001205057223 */ /* 0x004fc8000000001a */
[----:B---3--:R-:W-:-:S04]  /*0ca0*/  FFMA R5, R20, R16, R5 ;  /* 0x0000001014057223 */ /* 0x008fc80000000005 */
[----:B----4-:R-:W-:-:S04]  /*0cb0*/  FFMA R5, R22, R21, R5 ;  /* 0x0000001516057223 */ /* 0x010fc80000000005 */
[----:B-----5:R-:W-:-:S07]  /*0cc0*/  FFMA R26, R24, R14, R5 ;  /* 0x0000000e181a7223 */ /* 0x020fce0000000005 */
.L_x_5:
[----:B------:R-:W-:Y:S05]  /*0cd0*/  BRA.U !UP1, `(.L_x_2) ;  /* 0x00000001099c7547 */ /* 0x000fea000b800000 */
[----:B------:R-:W-:Y:S01]  /*0ce0*/  UISETP.NE.AND UP0, UPT, UR5, 0x1, UPT ;  /* 0x000000010500788c */ /* 0x000fe2000bf05270 */
[----:B------:R-:W-:Y:S01]  /*0cf0*/  IMAD.U32 R17, RZ, RZ, UR4 ;  /* 0x00000004ff117e24 */ /* 0x000fe2000f8e00ff */
[----:B------:R-:W-:Y:S02]  /*0d00*/  ULOP3.LUT UR5, UR12, 0x1, URZ, 0xc0, !UPT ;  /* 0x000000010c057892 */ /* 0x000fe4000f8ec0ff */
[----:B------:R-:W-:Y:S02]  /*0d10*/  MOV R5, UR12 ;  /* 0x0000000c00057c02 */ /* 0x000fe40008000f00 */
[----:B------:R-:W-:Y:S01]  /*0d20*/  PLOP3.LUT P0, PT, PT, PT, UP0, 0x80, 0x8 ;  /* 0x000000000008781c */ /* 0x000fe20003f0f008 */
[----:B------:R-:W-:-:S06]  /*0d30*/  UISETP.NE.U32.AND UP1, UPT, UR5, 0x1, UPT ;  /* 0x000000010500788c */ /* 0x000fcc000bf25070 */
[----:B------:R-:W-:-:S06]  /*0d40*/  PLOP3.LUT P2, PT, PT, PT, UP1, 0x80, 0x8 ;  /* 0x000000000008781c */ /* 0x000fcc0003f4f018 */
[----:B------:R-:W-:Y:S01]  /*0d50*/  @P0 R2UR UR6, R10 ;  /* 0x000000000a0602ca */ /* 0x000fe200000e0000 */
[----:B------:R-:W-:Y:S01]  /*0d60*/  @P0 VIADD R7, R4, UR4 ;  /* 0x0000000404070c36 */ /* 0x000fe20008000000 */
[----:B------:R-:W-:Y:S01]  /*0d70*/  @P0 R2UR UR7, R11 ;  /* 0x000000000b0702ca */ /* 0x000fe200000e0000 */
[----:B------:R-:W-:Y:S01]  /*0d80*/  @P0 IMAD R17, R17, UR12, R0 ;  /* 0x0000000c11110c24 */ /* 0x000fe2000f8e0200 */
[C---:B------:R-:W-:Y:S01]  /*0d90*/  @P0 R2UR UR8, R10.reuse ;  /* 0x000000000a0802ca */ /* 0x040fe200000e0000 */
[----:B------:R-:W-:Y:S01]  /*0da0*/  @UP0 UIADD3 UR4, UPT, UPT, UR4, 0x2, URZ ;  /* 0x0000000204040890 */ /* 0x000fe2000fffe0ff */
[----:B------:R-:W-:Y:S01]  /*0db0*/  @P0 R2UR UR9, R11 ;  /* 0x000000000b0902ca */ /* 0x000fe200000e0000 */
[--C-:B0---4-:R-:W-:Y:S01]  /*0dc0*/  @P0 IMAD.WIDE R16, R17, 0x4, R12.reuse ;  /* 0x0000000411100825 */ /* 0x111fe200078e020c */
[C---:B------:R-:W-:Y:S02]  /*0dd0*/  @P0 R2UR UR14, R10.reuse ;  /* 0x000000000a0e02ca */ /* 0x040fe400000e0000 */
[----:B------:R-:W-:Y:S01]  /*0de0*/  @P0 R2UR UR15, R11 ;  /* 0x000000000b0f02ca */ /* 0x000fe200000e0000 */
[----:B------:R-:W-:Y:S01]  /*0df0*/  IMAD.U32 R9, RZ, RZ, UR4 ;  /* 0x00000004ff097e24 */ /* 0x000fe2000f8e00ff */
[----:B------:R-:W-:Y:S01]  /*0e00*/  @P0 R2UR UR16, R10 ;  /* 0x000000000a1002ca */ /* 0x000fe200000e0000 */
[----:B------:R-:W-:Y:S01]  /*0e10*/  @P0 IMAD.WIDE R6, R7, 0x4, R12 ;  /* 0x0000000407060825 */ /* 0x000fe200078e020c */
[----:B------:R-:W-:-:S02]  /*0e20*/  @P0 R2UR UR17, R11 ;  /* 0x000000000b1102ca */ /* 0x000fc400000e0000 */
[----:B------:R-:W-:Y:S01]  /*0e30*/  @!P2 R2UR UR18, R10 ;  /* 0x000000000a12a2ca */ /* 0x000fe200000e0000 */
[----:B------:R-:W-:Y:S01]  /*0e40*/  @!P2 VIADD R15, R4, UR4 ;  /* 0x00000004040fac36 */ /* 0x000fe20008000000 */
[C---:B------:R-:W-:Y:S02]  /*0e50*/  @!P2 R2UR UR19, R11.reuse ;  /* 0x000000000b13a2ca */ /* 0x040fe400000e0000 */
[----:B------:R-:W-:Y:S02]  /*0e60*/  @!P2 R2UR UR20, R10 ;  /* 0x000000000a14a2ca */ /* 0x000fe400000e0000 */
[----:B------:R-:W-:Y:S01]  /*0e70*/  @!P2 R2UR UR21, R11 ;  /* 0x000000000b15a2ca */ /* 0x000fe200000e0000 */
[----:B------:R-:W-:Y:S01]  /*0e80*/  @P0 IMAD.WIDE R4, R5, 0x4, R16 ;  /* 0x0000000405040825 */ /* 0x000fe200078e0210 */
[----:B------:R-:W2:Y:S03]  /*0e90*/  @P0 LDG.E R18, desc[UR8][R16.64] ;  /* 0x0000000810120981 */ /* 0x000ea6000c1e1900 */
[----:B------:R-:W-:Y:S01]  /*0ea0*/  @!P2 IMAD R9, R9, UR12, R0 ;  /* 0x0000000c0909ac24 */ /* 0x000fe2000f8e0200 */
[----:B------:R-:W2:Y:S01]  /*0eb0*/  @P0 LDG.E R19, desc[UR6][R6.64] ;  /* 0x0000000606130981 */ /* 0x000ea2000c1e1900 */
[----:B------:R-:W-:-:S03]  /*0ec0*/  @!P2 IMAD.WIDE R14, R15, 0x4, R12 ;  /* 0x000000040f0ea825 */ /* 0x000fc600078e020c */
[----:B------:R-:W3:Y:S01]  /*0ed0*/  @P0 LDG.E R21, desc[UR14][R6.64+0x4] ;  /* 0x0000040e06150981 */ /* 0x000ee2000c1e1900 */
[----:B------:R-:W-:-:S03]  /*0ee0*/  @!P2 IMAD.WIDE R8, R9, 0x4, R12 ;  /* 0x000000040908a825 */ /* 0x000fc600078e020c */
[----:B------:R-:W3:Y:S04]  /*0ef0*/  @P0 LDG.E R4, desc[UR16][R4.64] ;  /* 0x0000001004040981 */ /* 0x000ee8000c1e1900 */
[----:B------:R-:W4:Y:S04]  /*0f00*/  @!P2 LDG.E R15, desc[UR18][R14.64] ;  /* 0x000000120e0fa981 */ /* 0x000f28000c1e1900 */
[----:B------:R-:W4:Y:S01]  /*0f10*/  @!P2 LDG.E R8, desc[UR20][R8.64] ;  /* 0x000000140808a981 */ /* 0x000f22000c1e1900 */
[----:B--2---:R-:W-:-:S04]  /*0f20*/  @P0 FFMA R18, R19, R18, R26 ;  /* 0x0000001213120223 */ /* 0x004fc8000000001a */
[----:B---3--:R-:W-:-:S04]  /*0f30*/  @P0 FFMA R26, R21, R4, R18 ;  /* 0x00000004151a0223 */ /* 0x008fc80000000012 */
[----:B----4-:R-:W-:-:S07]  /*0f40*/  @!P2 FFMA R26, R15, R8, R26 ;  /* 0x000000080f1aa223 */ /* 0x010fce000000001a */
.L_x_2:
[----:B------:R-:W1:Y:S01]  /*0f50*/  LDC.64 R6, c[0x0][0x3a8] ;  /* 0x0000ea00ff067b82 */ /* 0x000e620000000a00 */
[----:B------:R-:W-:Y:S01]  /*0f60*/  UISETP.GE.AND UP0, UPT, UR11, 0x2, UPT ;  /* 0x000000020b00788c */ /* 0x000fe2000bf06270 */
[----:B------:R-:W-:-:S06]  /*0f70*/  IMAD.MOV.U32 R17, RZ, RZ, RZ ;  /* 0x000000ffff117224 */ /* 0x000fcc00078e00ff */
[----:B------:R-:W2:Y:S08]  /*0f80*/  LDC.64 R8, c[0x0][0x390] ;  /* 0x0000e400ff087b82 */ /* 0x000eb00000000a00 */
[----:B------:R-:W2:Y:S08]  /*0f90*/  LDC.64 R14, c[0x0][0x3b0] ;  /* 0x0000ec00ff0e7b82 */ /* 0x000eb00000000a00 */
[----:B-1----:R-:W1:Y:S08]  /*0fa0*/  @P1 LDC R6, c[0x0][0x388] ;  /* 0x0000e200ff061b82 */ /* 0x002e700000000800 */
[----:B------:R-:W3:Y:S01]  /*0fb0*/  @P1 LDC R7, c[0x0][0x38c] ;  /* 0x0000e300ff071b82 */ /* 0x000ee20000000800 */
[----:B--2---:R-:W-:-:S02]  /*0fc0*/  SEL R4, R8, R14, !P1 ;  /* 0x0000000e08047207 */ /* 0x004fc40004800000 */
[----:B------:R-:W-:Y:S02]  /*0fd0*/  SEL R5, R9, R15, !P1 ;  /* 0x0000000f09057207 */ /* 0x000fe40004800000 */
[----:B------:R-:W-:Y:S02]  /*0fe0*/  SEL R8, R14, R8, !P1 ;  /* 0x000000080e087207 */ /* 0x000fe40004800000 */
[----:B------:R-:W-:Y:S01]  /*0ff0*/  SEL R9, R15, R9, !P1 ;  /* 0x000000090f097207 */ /* 0x000fe20004800000 */
[----:B------:R-:W-:Y:S06]  /*1000*/  BRA.U !UP0, `(.L_x_6) ;  /* 0x0000000908547547 */ /* 0x000fec000b800000 */
[----:B------:R-:W-:Y:S01]  /*1010*/  UIADD3 UR4, UPT, UPT, UR11, -0x2, URZ ;  /* 0xfffffffe0b047890 */ /* 0x000fe2000fffe0ff */
[----:B------:R-:W-:Y:S01]  /*1020*/  IMAD R16, R2, UR12, RZ ;  /* 0x0000000c02107c24 */ /* 0x000fe2000f8e02ff */
[----:B------:R-:W-:Y:S01]  /*1030*/  ULOP3.LUT UR6, UR12, 0x7, URZ, 0xc0, !UPT ;  /* 0x000000070c067892 */ /* 0x000fe2000f8ec0ff */
[----:B------:R-:W-:Y:S01]  /*1040*/  IMAD.MOV.U32 R17, RZ, RZ, RZ ;  /* 0x000000ffff117224 */ /* 0x000fe200078e00ff */
[----:B------:R-:W-:Y:S02]  /*1050*/  UISETP.GE.U32.AND UP0, UPT, UR4, 0x7, UPT ;  /* 0x000000070400788c */ /* 0x000fe4000bf06070 */
[----:B------:R-:W-:Y:S01]  /*1060*/  UISETP.NE.AND UP1, UPT, UR6, URZ, UPT ;  /* 0x000000ff0600728c */ /* 0x000fe2000bf25270 */
[----:B------:R-:W-:-:S06]  /*1070*/  UMOV UR4, URZ ;  /* 0x000000ff00047c82 */ /* 0x000fcc0008000000 */
[----:B------:R-:W-:Y:S05]  /*1080*/  BRA.U !UP0, `(.L_x_7) ;  /* 0x0000000108f07547 */ /* 0x000fea000b800000 */
[----:B------:R-:W-:Y:S01]  /*1090*/  IMAD.MOV.U32 R17, RZ, RZ, RZ ;  /* 0x000000ffff117224 */ /* 0x000fe200078e00ff */
[----:B------:R-:W-:Y:S01]  /*10a0*/  ULOP3.LUT UR4, UR12, 0xfffffff8, URZ, 0xc0, !UPT ;  /* 0xfffffff80c047892 */ /* 0x000fe2000f8ec0ff */
[----:B------:R-:W-:-:S11]  /*10b0*/  UMOV UR5, URZ ;  /* 0x000000ff00057c82 */ /* 0x000fd60008000000 */
.L_x_8:
[----:B------:R-:W-:Y:S01]  /*10c0*/  MOV R23, UR5 ;  /* 0x0000000500177c02 */ /* 0x000fe20008000f00 */
[----:B------:R-:W-:Y:S01]  /*10d0*/  VIADD R15, R16, UR5 ;  /* 0x00000005100f7c36 */ /* 0x000fe20008000000 */
[C---:B------:R-:W-:Y:S02]  /*10e0*/  R2UR UR8, R10.reuse ;  /* 0x000000000a0872ca */ /* 0x040fe400000e0000 */
[----:B------:R-:W-:Y:S01]  /*10f0*/  R2UR UR9, R11 ;  /* 0x000000000b0972ca */ /* 0x000fe200000e0000 */
[----:B------:R-:W-:Y:S01]  /*1100*/  IMAD R23, R23, UR12, R0 ;  /* 0x0000000c17177c24 */ /* 0x000fe2000f8e0200 */
[----:B------:R-:W-:Y:S01]  /*1110*/  R2UR UR14, R10 ;  /* 0x000000000a0e72ca */ /* 0x000fe200000e0000 */
[----:B------:R-:W-:Y:S01]  /*1120*/  IMAD.WIDE R14, R15, 0x4, R4 ;  /* 0x000000040f0e7825 */ /* 0x000fe200078e0204 */
[----:B------:R-:W-:-:S03]  /*1130*/  R2UR UR15, R11 ;  /* 0x000000000b0f72ca */ /* 0x000fc600000e0000 */
[----:B------:R-:W-:-:S06]  /*1140*/  IMAD.WIDE R22, R23, 0x4, R4 ;  /* 0x0000000417167825 */ /* 0x000fcc00078e0204 */
[----:B------:R-:W2:Y:S04]  /*1150*/  LDG.E R28, desc[UR8][R14.64] ;  /* 0x000000080e1c7981 */ /* 0x000ea8000c1e1900 */
[----:B------:R5:W2:Y:S01]  /*1160*/  LDG.E R29, desc[UR14][R22.64] ;  /* 0x0000000e161d7981 */ /* 0x000aa2000c1e1900 */
[----:B------:R-:W-:Y:S01]  /*1170*/  IMAD.U32 R21, RZ, RZ, UR12 ;  /* 0x0000000cff157e24 */ /* 0x000fe2000f8e00ff */
[----:B------:R-:W-:Y:S02]  /*1180*/  R2UR UR16, R10 ;  /* 0x000000000a1072ca */ /* 0x000fe400000e0000 */
[----:B------:R-:W3:Y:S01]  /*1190*/  LDG.E R25, desc[UR8][R14.64+0x4] ;  /* 0x000004080e197981 */ /* 0x000ee2000c1e1900 */
[----:B------:R-:W-:Y:S01]  /*11a0*/  IMAD.WIDE R20, R21, 0x4, R22 ;  /* 0x0000000415147825 */ /* 0x000fe200078e0216 */
[----:B------:R-:W-:-:S04]  /*11b0*/  R2UR UR17, R11 ;  /* 0x000000000b1172ca */ /* 0x000fc800000e0000 */
[----:B------:R0:W3:Y:S01]  /*11c0*/  LDG.E R24, desc[UR14][R20.64] ;  /* 0x0000000e14187981 */ /* 0x0000e2000c1e1900 */
[----:B------:R-:W-:-:S04]  /*11d0*/  IMAD.U32 R19, RZ, RZ, UR12 ;  /* 0x0000000cff137e24 */ /* 0x000fc8000f8e00ff */
[----:B------:R-:W-:-:S05]  /*11e0*/  IMAD.WIDE R18, R19, 0x4, R20 ;  /* 0x0000000413127825 */ /* 0x000fca00078e0214 */
[----:B------:R1:W4:Y:S01]  /*11f0*/  LDG.E R22, desc[UR8][R18.64] ;  /* 0x0000000812167981 */ /* 0x000322000c1e1900 */
[----:B-----5:R-:W-:Y:S02]  /*1200*/  IMAD.U32 R23, RZ, RZ, UR12 ;  /* 0x0000000cff177e24 */ /* 0x020fe4000f8e00ff */
[----:B--2---:R-:W-:Y:S02]  /*1210*/  FFMA R28, R28, R29, R17 ;  /* 0x0000001d1c1c7223 */ /* 0x004fe40000000011 */
[----:B------:R-:W4:Y:S01]  /*1220*/  LDG.E R17, desc[UR16][R14.64+0x8] ;  /* 0x000008100e117981 */ /* 0x000f22000c1e1900 */
[----:B0-----:R-:W-:Y:S01]  /*1230*/  IMAD.WIDE R20, R23, 0x4, R18 ;  /* 0x0000000417147825 */ /* 0x001fe200078e0212 */
[----:B------:R-:W-:Y:S02]  /*1240*/  R2UR UR18, R10 ;  /* 0x000000000a1272ca */ /* 0x000fe400000e0000 */
[----:B------:R-:W-:Y:S02]  /*1250*/  R2UR UR19, R11 ;  /* 0x000000000b1372ca */ /* 0x000fe400000e0000 */
[----:B------:R-:W2:Y:S01]  /*1260*/  LDG.E R23, desc[UR14][R20.64] ;  /* 0x0000000e14177981 */ /* 0x000ea2000c1e1900 */
[----:B---3--:R-:W-:-:S03]  /*1270*/  FFMA R28, R25, R24, R28 ;  /* 0x00000018191c7223 */ /* 0x008fc6000000001c */
[----:B------:R-:W2:Y:S01]  /*1280*/  LDG.E R24, desc[UR8][R14.64+0xc] ;  /* 0x00000c080e187981 */ /* 0x000ea2000c1e1900 */
[----:B------:R-:W-:-:S04]  /*1290*/  IMAD.U32 R25, RZ, RZ, UR12 ;  /* 0x0000000cff197e24 */ /* 0x000fc8000f8e00ff */
[----:B-1----:R-:W-:-:S04]  /*12a0*/  IMAD.WIDE R18, R25, 0x4, R20 ;  /* 0x0000000419127825 */ /* 0x002fc800078e0214 */
[----:B----4-:R-:W-:Y:S02]  /*12b0*/  FFMA R25, R17, R22, R28 ;  /* 0x0000001611197223 */ /* 0x010fe4000000001c */
[----:B------:R-:W3:Y:S04]  /*12c0*/  LDG.E R17, desc[UR16][R14.64+0x10] ;  /* 0x000010100e117981 */ /* 0x000ee8000c1e1900 */
[----:B------:R0:W3:Y:S01]  /*12d0*/  LDG.E R28, desc[UR18][R18.64] ;  /* 0x00000012121c7981 */ /* 0x0000e2000c1e1900 */
[----:B--2---:R-:W-:Y:S01]  /*12e0*/  FFMA R24, R24, R23, R25 ;  /* 0x0000001718187223 */ /* 0x004fe20000000019 */
[----:B------:R-:W-:Y:S01]  /*12f0*/  MOV R23, UR12 ;  /* 0x0000000c00177c02 */ /* 0x000fe20008000f00 */
[----:B------:R-:W-:Y:S01]  /*1300*/  IMAD.U32 R21, RZ, RZ, UR12 ;  /* 0x0000000cff157e24 */ /* 0x000fe2000f8e00ff */
[----:B------:R-:W-:Y:S01]  /*1310*/  R2UR UR20, R10 ;  /* 0x000000000a1472ca */ /* 0x000fe200000e0000 */
[----:B------:R-:W2:Y:S02]  /*1320*/  LDG.E R25, desc[UR16][R14.64+0x18] ;  /* 0x000018100e197981 */ /* 0x000ea4000c1e1900 */
[----:B------:R-:W-:Y:S01]  /*1330*/  IMAD.WIDE R22, R23, 0x4, R18 ;  /* 0x0000000417167825 */ /* 0x000fe200078e0212 */
[----:B------:R-:W-:-:S02]  /*1340*/  R2UR UR21, R11 ;  /* 0x000000000b1572ca */ /* 0x000fc400000e0000 */
[----:B------:R-:W-:Y:S02]  /*1350*/  R2UR UR22, R10 ;  /* 0x000000000a1672ca */ /* 0x000fe400000e0000 */
[----:B------:R-:W-:Y:S01]  /*1360*/  R2UR UR23, R11 ;  /* 0x000000000b1772ca */ /* 0x000fe200000e0000 */
[C---:B0-----:R-:W-:Y:S02]  /*1370*/  IMAD.WIDE R18, R21.reuse, 0x4, R22 ;  /* 0x0000000415127825 */ /* 0x041fe400078e0216 */
[----:B------:R-:W4:Y:S02]  /*1380*/  LDG.E R22, desc[UR14][R22.64] ;  /* 0x0000000e16167981 */ /* 0x000f24000c1e1900 */
[----:B------:R-:W-:-:S04]  /*1390*/  IMAD.WIDE R20, R21, 0x4, R18 ;  /* 0x0000000415147825 */ /* 0x000fc800078e0212 */
[----:B------:R-:W5:Y:S04]  /*13a0*/  LDG.E R29, desc[UR20][R14.64+0x1c] ;  /* 0x00001c140e1d7981 */ /* 0x000f68000c1e1900 */
[----:B------:R-:W5:Y:S01]  /*13b0*/  LDG.E R20, desc[UR22][R20.64] ;  /* 0x0000001614147981 */ /* 0x000f62000c1e1900 */
[----:B---3--:R-:W-:-:S03]  /*13c0*/  FFMA R17, R17, R28, R24 ;  /* 0x0000001c11117223 */ /* 0x008fc60000000018 */
[----:B------:R-:W4:Y:S04]  /*13d0*/  LDG.E R28, desc[UR8][R14.64+0x14] ;  /* 0x000014080e1c7981 */ /* 0x000f28000c1e1900 */
[----:B------:R-:W2:Y:S01]  /*13e0*/  LDG.E R24, desc[UR18][R18.64] ;  /* 0x0000001212187981 */ /* 0x000ea2000c1e1900 */
[----:B------:R-:W-:-:S04]  /*13f0*/  UIADD3 UR5, UPT, UPT, UR5, 0x8, URZ ;  /* 0x0000000805057890 */ /* 0x000fc8000fffe0ff */
[----:B------:R-:W-:Y:S01]  /*1400*/  UISETP.NE.AND UP0, UPT, UR5, UR4, UPT ;  /* 0x000000040500728c */ /* 0x000fe2000bf05270 */
[----:B----4-:R-:W-:-:S04]  /*1410*/  FFMA R17, R28, R22, R17 ;  /* 0x000000161c117223 */ /* 0x010fc80000000011 */
[----:B--2---:R-:W-:-:S04]  /*1420*/  FFMA R17, R25, R24, R17 ;  /* 0x0000001819117223 */ /* 0x004fc80000000011 */
[----:B-----5:R-:W-:Y:S01]  /*1430*/  FFMA R17, R29, R20, R17 ;  /* 0x000000141d117223 */ /* 0x020fe20000000011 */
[----:B------:R-:W-:Y:S06]  /*1440*/  BRA.U UP0, `(.L_x_8) ;  /* 0xfffffffd001c7547 */ /* 0x000fec000b83ffff */
.L_x_7:
[----:B------:R-:W-:Y:S05]  /*1450*/  BRA.U !UP1, `(.L_x_6) ;  /* 0x0000000509407547 */ /* 0x000fea000b800000 */
[----:B------:R-:W-:Y:S02]  /*1460*/  UISETP.GE.U32.AND UP0, UPT, UR6, 0x4, UPT ;  /* 0x000000040600788c */ /* 0x000fe4000bf06070 */
[----:B------:R-:W-:-:S04]  /*1470*/  ULOP3.LUT UR5, UR12, 0x3, URZ, 0xc0, !UPT ;  /* 0x000000030c057892 */ /* 0x000fc8000f8ec0ff */
[----:B------:R-:W-:-:S03]  /*1480*/  UISETP.NE.AND UP1, UPT, UR5, URZ, UPT ;  /* 0x000000ff0500728c */ /* 0x000fc6000bf25270 */
[----:B------:R-:W-:Y:S08]  /*1490*/  BRA.U !UP0, `(.L_x_9) ;  /* 0x0000000108907547 */ /* 0x000ff0000b800000 */
[----:B------:R-:W-:Y:S01]  /*14a0*/  R2UR UR6, R10 ;  /* 0x000000000a0672ca */ /* 0x000fe200000e0000 */
[----:B------:R-:W-:Y:S01]  /*14b0*/  IMAD.U32 R21, RZ, RZ, UR12 ;  /* 0x0000000cff157e24 */ /* 0x000fe2000f8e00ff */
[----:B------:R-:W-:Y:S01]  /*14c0*/  R2UR UR7, R11 ;  /* 0x000000000b0772ca */ /* 0x000fe200000e0000 */
[----:B------:R-:W-:Y:S01]  /*14d0*/  VIADD R19, R16, UR4 ;  /* 0x0000000410137c36 */ /* 0x000fe20008000000 */
[----:B------:R-:W-:Y:S01]  /*14e0*/  R2UR UR8, R10 ;  /* 0x000000000a0872ca */ /* 0x000fe200000e0000 */
[----:B------:R-:W-:Y:S01]  /*14f0*/  IMAD R21, R21, UR4, R0 ;  /* 0x0000000415157c24 */ /* 0x000fe2000f8e0200 */
[----:B------:R-:W-:Y:S01]  /*1500*/  R2UR UR9, R11 ;  /* 0x000000000b0972ca */ /* 0x000fe200000e0000 */
[----:B------:R-:W-:-:S04]  /*1510*/  IMAD.WIDE R18, R19, 0x4, R4 ;  /* 0x0000000413127825 */ /* 0x000fc800078e0204 */
[----:B------:R-:W-:-:S04]  /*1520*/  IMAD.WIDE R20, R21, 0x4, R4 ;  /* 0x0000000415147825 */ /* 0x000fc800078e0204 */
[----:B------:R-:W2:Y:S04]  /*1530*/  LDG.E R22, desc[UR6][R18.64] ;  /* 0x0000000612167981 */ /* 0x000ea8000c1e1900 */
[----:B------:R5:W2:Y:S01]  /*1540*/  LDG.E R23, desc[UR8][R20.64] ;  /* 0x0000000814177981 */ /* 0x000aa2000c1e1900 */
[----:B------:R-:W-:Y:S01]  /*1550*/  IMAD.U32 R15, RZ, RZ, UR12 ;  /* 0x0000000cff0f7e24 */ /* 0x000fe2000f8e00ff */
[C---:B------:R-:W-:Y:S01]  /*1560*/  R2UR UR16, R10.reuse ;  /* 0x000000000a1072ca */ /* 0x040fe200000e0000 */
[----:B------:R-:W-:Y:S01]  /*1570*/  IMAD.U32 R25, RZ, RZ, UR12 ;  /* 0x0000000cff197e24 */ /* 0x000fe2000f8e00ff */
[----:B------:R-:W-:Y:S01]  /*1580*/  R2UR UR17, R11 ;  /* 0x000000000b1172ca */ /* 0x000fe200000e0000 */
[----:B------:R-:W-:Y:S01]  /*1590*/  IMAD.WIDE R14, R15, 0x4, R20 ;  /* 0x000000040f0e7825 */ /* 0x000fe200078e0214 */
[----:B------:R-:W-:Y:S01]  /*15a0*/  R2UR UR14, R10 ;  /* 0x000000000a0e72ca */ /* 0x000fe200000e0000 */
[----:B------:R-:W3:Y:S01]  /*15b0*/  LDG.E R28, desc[UR6][R18.64+0x4] ;  /* 0x00000406121c7981 */ /* 0x000ee2000c1e1900 */
[----:B------:R-:W-:-:S02]  /*15c0*/  R2UR UR15, R11 ;  /* 0x000000000b0f72ca */ /* 0x000fc400000e0000 */
[C---:B------:R-:W-:Y:S01]  /*15d0*/  R2UR UR18, R10.reuse ;  /* 0x000000000a1272ca */ /* 0x040fe200000e0000 */
[----:B-----5:R-:W-:Y:S01]  /*15e0*/  IMAD.WIDE R20, R25, 0x4, R14 ;  /* 0x0000000419147825 */ /* 0x020fe200078e020e */
[C---:B------:R-:W-:Y:S01]  /*15f0*/  R2UR UR19, R11.reuse ;  /* 0x000000000b1372ca */ /* 0x040fe200000e0000 */
[----:B------:R-:W3:Y:S01]  /*1600*/  LDG.E R14, desc[UR8][R14.64] ;  /* 0x000000080e0e7981 */ /* 0x000ee2000c1e1900 */
[----:B------:R-:W-:Y:S02]  /*1610*/  R2UR UR20, R10 ;  /* 0x000000000a1472ca */ /* 0x000fe400000e0000 */
[----:B------:R-:W-:Y:S01]  /*1620*/  R2UR UR21, R11 ;  /* 0x000000000b1572ca */ /* 0x000fe200000e0000 */
[----:B------:R-:W5:Y:S04]  /*1630*/  LDG.E R24, desc[UR16][R20.64] ;  /* 0x0000001014187981 */ /* 0x000f68000c1e1900 */
[----:B------:R-:W5:Y:S04]  /*1640*/  LDG.E R25, desc[UR14][R18.64+0x8] ;  /* 0x0000080e12197981 */ /* 0x000f68000c1e1900 */
[----:B------:R-:W4:Y:S01]  /*1650*/  LDG.E R29, desc[UR18][R18.64+0xc] ;  /* 0x00000c12121d7981 */ /* 0x000f22000c1e1900 */
[----:B--2---:R-:W-:Y:S01]  /*1660*/  FFMA R17, R22, R23, R17 ;  /* 0x0000001716117223 */ /* 0x004fe20000000011 */
[----:B------:R-:W-:-:S05]  /*1670*/  MOV R23, UR12 ;  /* 0x0000000c00177c02 */ /* 0x000fca0008000f00 */
[----:B------:R-:W-:-:S06]  /*1680*/  IMAD.WIDE R22, R23, 0x4, R20 ;  /* 0x0000000417167825 */ /* 0x000fcc00078e0214 */
[----:B------:R-:W4:Y:S01]  /*1690*/  LDG.E R22, desc[UR20][R22.64] ;  /* 0x0000001416167981 */ /* 0x000f22000c1e1900 */
[----:B---3--:R-:W-:Y:S01]  /*16a0*/  FFMA R17, R28, R14, R17 ;  /* 0x0000000e1c117223 */ /* 0x008fe20000000011 */
[----:B------:R-:W-:-:S03]  /*16b0*/  UIADD3 UR4, UPT, UPT, UR4, 0x4, URZ ;  /* 0x0000000404047890 */ /* 0x000fc6000fffe0ff */
[----:B-----5:R-:W-:-:S04]  /*16c0*/  FFMA R17, R25, R24, R17 ;  /* 0x0000001819117223 */ /* 0x020fc80000000011 */
[----:B----4-:R-:W-:-:S07]  /*16d0*/  FFMA R17, R29, R22, R17 ;  /* 0x000000161d117223 */ /* 0x010fce0000000011 */
.L_x_9:
[----:B------:R-:W-:Y:S05]  /*16e0*/  BRA.U !UP1, `(.L_x_6) ;  /* 0x00000001099c7547 */ /* 0x000fea000b800000 */
[----:B------:R-:W-:Y:S01]  /*16f0*/  UISETP.NE.AND UP0, UPT, UR5, 0x1, UPT ;  /* 0x000000010500788c */ /* 0x000fe2000bf05270 */
[----:B------:R-:W-:Y:S01]  /*1700*/  IMAD.U32 R19, RZ, RZ, UR12 ;  /* 0x0000000cff137e24 */ /* 0x000fe2000f8e00ff */
[----:B------:R-:W-:Y:S02]  /*1710*/  ULOP3.LUT UR5, UR12, 0x1, URZ, 0xc0, !UPT ;  /* 0x000000010c057892 */ /* 0x000fe4000f8ec0ff */
[----:B------:R-:W-:Y:S02]  /*1720*/  IMAD.U32 R21, RZ, RZ, UR12 ;  /* 0x0000000cff157e24 */ /* 0x000fe4000f8e00ff */
[----:B------:R-:W-:Y:S01]  /*1730*/  IMAD.U32 R23, RZ, RZ, UR12 ;  /* 0x0000000cff177e24 */ /* 0x000fe2000f8e00ff */
[----:B------:R-:W-:Y:S01]  /*1740*/  PLOP3.LUT P0, PT, PT, PT, UP0, 0x80, 0x8 ;  /* 0x000000000008781c */ /* 0x000fe20003f0f008 */
[----:B------:R-:W-:-:S06]  /*1750*/  UISETP.NE.U32.AND UP1, UPT, UR5, 0x1, UPT ;  /* 0x000000010500788c */ /* 0x000fcc000bf25070 */
[----:B------:R-:W-:-:S06]  /*1760*/  PLOP3.LUT P2, PT, PT, PT, UP1, 0x80, 0x8 ;  /* 0x000000000008781c */ /* 0x000fcc0003f4f018 */
[----:B------:R-:W-:Y:S01]  /*1770*/  @P0 R2UR UR8, R10 ;  /* 0x000000000a0802ca */ /* 0x000fe200000e0000 */
[----:B------:R-:W-:Y:S01]  /*1780*/  @P0 IMAD R19, R19, UR4, R0 ;  /* 0x0000000413130c24 */ /* 0x000fe2000f8e0200 */
[C---:B------:R-:W-:Y:S01]  /*1790*/  @P0 R2UR UR9, R11.reuse ;  /* 0x000000000b0902ca */ /* 0x040fe200000e0000 */
[----:B------:R-:W-:Y:S01]  /*17a0*/  @P0 VIADD R15, R16, UR4 ;  /* 0x00000004100f0c36 */ /* 0x000fe20008000000 */
[C---:B------:R-:W-:Y:S01]  /*17b0*/  @P0 R2UR UR6, R10.reuse ;  /* 0x000000000a0602ca */ /* 0x040fe200000e0000 */
[----:B------:R-:W-:Y:S01]  /*17c0*/  @UP0 UIADD3 UR4, UPT, UPT, UR4, 0x2, URZ ;  /* 0x0000000204040890 */ /* 0x000fe2000fffe0ff */
[----:B------:R-:W-:Y:S01]  /*17d0*/  @P0 R2UR UR7, R11 ;  /* 0x000000000b0702ca */ /* 0x000fe200000e0000 */
[--C-:B------:R-:W-:Y:S01]  /*17e0*/  @P0 IMAD.WIDE R18, R19, 0x4, R4.reuse ;  /* 0x0000000413120825 */ /* 0x100fe200078e0204 */
[C---:B------:R-:W-:Y:S02]  /*17f0*/  @P0 R2UR UR14, R10.reuse ;  /* 0x000000000a0e02ca */ /* 0x040fe400000e0000 */
[----:B------:R-:W-:Y:S01]  /*1800*/  @P0 R2UR UR15, R11 ;  /* 0x000000000b0f02ca */ /* 0x000fe200000e0000 */
[----:B------:R-:W-:Y:S01]  /*1810*/  @P0 IMAD.WIDE R14, R15, 0x4, R4 ;  /* 0x000000040f0e0825 */ /* 0x000fe200078e0204 */
[----:B------:R-:W-:-:S02]  /*1820*/  @P0 R2UR UR16, R10 ;  /* 0x000000000a1002ca */ /* 0x000fc400000e0000 */
[C---:B------:R-:W-:Y:S02]  /*1830*/  @P0 R2UR UR17, R11.reuse ;  /* 0x000000000b1102ca */ /* 0x040fe400000e0000 */
[C---:B------:R-:W-:Y:S02]  /*1840*/  @!P2 R2UR UR18, R10.reuse ;  /* 0x000000000a12a2ca */ /* 0x040fe400000e0000 */
[C---:B------:R-:W-:Y:S02]  /*1850*/  @!P2 R2UR UR19, R11.reuse ;  /* 0x000000000b13a2ca */ /* 0x040fe400000e0000 */
[----:B------:R-:W-:Y:S02]  /*1860*/  @!P2 R2UR UR20, R10 ;  /* 0x000000000a14a2ca */ /* 0x000fe400000e0000 */
[----:B------:R-:W-:Y:S01]  /*1870*/  @!P2 R2UR UR21, R11 ;  /* 0x000000000b15a2ca */ /* 0x000fe200000e0000 */
[----:B------:R-:W-:Y:S01]  /*1880*/  @!P2 VIADD R25, R16, UR4 ;  /* 0x000000041019ac36 */ /* 0x000fe20008000000 */
[----:B------:R-:W2:Y:S01]  /*1890*/  @P0 LDG.E R28, desc[UR8][R18.64] ;  /* 0x00000008121c0981 */ /* 0x000ea2000c1e1900 */
[----:B------:R-:W-:-:S03]  /*18a0*/  @P0 IMAD.WIDE R20, R21, 0x4, R18 ;  /* 0x0000000415140825 */ /* 0x000fc600078e0212 */
[----:B------:R-:W2:Y:S01]  /*18b0*/  @P0 LDG.E R16, desc[UR6][R14.64] ;  /* 0x000000060e100981 */ /* 0x000ea2000c1e1900 */
[----:B------:R-:W-:Y:S02]  /*18c0*/  @!P2 IMAD R24, R23, UR4, R0 ;  /* 0x000000041718ac24 */ /* 0x000fe4000f8e0200 */
[--C-:B------:R-:W-:Y:S01]  /*18d0*/  @!P2 IMAD.WIDE R22, R25, 0x4, R4.reuse ;  /* 0x000000041916a825 */ /* 0x100fe200078e0204 */
[----:B------:R-:W5:Y:S03]  /*18e0*/  @P0 LDG.E R29, desc[UR14][R14.64+0x4] ;  /* 0x0000040e0e1d0981 */ /* 0x000f66000c1e1900 */
[----:B------:R-:W-:Y:S01]  /*18f0*/  @!P2 IMAD.WIDE R24, R24, 0x4, R4 ;  /* 0x000000041818a825 */ /* 0x000fe200078e0204 */
[----:B------:R-:W5:Y:S04]  /*1900*/  @P0 LDG.E R20, desc[UR16][R20.64] ;  /* 0x0000001014140981 */ /* 0x000f68000c1e1900 */
[----:B------:R-:W3:Y:S04]  /*1910*/  @!P2 LDG.E R22, desc[UR18][R22.64] ;  /* 0x000000121616a981 */ /* 0x000ee8000c1e1900 */
[----:B------:R-:W3:Y:S01]  /*1920*/  @!P2 LDG.E R24, desc[UR20][R24.64] ;  /* 0x000000141818a981 */ /* 0x000ee2000c1e1900 */
[----:B--2---:R-:W-:-:S04]  /*1930*/  @P0 FFMA R16, R16, R28, R17 ;  /* 0x0000001c10100223 */ /* 0x004fc80000000011 */
[----:B-----5:R-:W-:-:S04]  /*1940*/  @P0 FFMA R17, R29, R20, R16 ;  /* 0x000000141d110223 */ /* 0x020fc80000000010 */
[----:B---3--:R-:W-:-:S07]  /*1950*/  @!P2 FFMA R17, R22, R24, R17 ;  /* 0x000000181611a223 */ /* 0x008fce0000000011 */
.L_x_6:
[----:B------:R-:W-:Y:S01]  /*1960*/  UISETP.GE.AND UP0, UPT, UR13, 0x2, UPT ;  /* 0x000000020d00788c */ /* 0x000fe2000bf06270 */
[----:B------:R-:W-:Y:S01]  /*1970*/  IMAD R15, R2, UR12, RZ ;  /* 0x0000000c020f7c24 */ /* 0x000fe2000f8e02ff */
[C---:B------:R-:W-:Y:S01]  /*1980*/  R2UR UR4, R10.reuse ;  /* 0x000000000a0472ca */ /* 0x040fe200000e0000 */
[----:B------:R-:W-:Y:S01]  /*1990*/  FADD R19, R17, R17 ;  /* 0x0000001111137221 */ /* 0x000fe20000000000 */
[----:B------:R-:W-:Y:S02]  /*19a0*/  R2UR UR5, R11 ;  /* 0x000000000b0572ca */ /* 0x000fe400000e0000 */
[----:B------:R-:W-:Y:S01]  /*19b0*/  PLOP3.LUT P0, PT, PT, PT, UP0, 0x80, 0x8 ;  /* 0x000000000008781c */ /* 0x000fe20003f0f008 */
[----:B------:R-:W-:Y:S01]  /*19c0*/  FADD R19, R19, -R26 ;  /* 0x8000001a13137221 */ /* 0x000fe20000000000 */
[----:B------:R-:W-:Y:S02]  /*19d0*/  R2UR UR6, R10 ;  /* 0x000000000a0672ca */ /* 0x000fe400000e0000 */
[----:B------:R-:W-:-:S02]  /*19e0*/  R2UR UR7, R11 ;  /* 0x000000000b0772ca */ /* 0x000fc400000e0000 */
[C---:B------:R-:W-:Y:S02]  /*19f0*/  ISETP.NE.OR P0, PT, R0.reuse, RZ, !P0 ;  /* 0x000000ff0000720c */ /* 0x040fe40004705670 */
[----:B------:R-:W-:-:S05]  /*1a00*/  IADD3 R21, PT, PT, R0, R15, RZ ;  /* 0x0000000f00157210 */ /* 0x000fca0007ffe0ff */
[----:B-1-3--:R-:W-:-:S04]  /*1a10*/  IMAD.WIDE R6, R21, 0x4, R6 ;  /* 0x0000000415067825 */ /* 0x00afc800078e0206 */
[----:B------:R-:W-:Y:S01]  /*1a20*/  IMAD.WIDE R8, R21, 0x4, R8 ;  /* 0x0000000415087825 */ /* 0x000fe200078e0208 */
[----:B------:R1:W-:Y:S04]  /*1a30*/  STG.E desc[UR4][R6.64], R19 ;  /* 0x0000001306007986 */ /* 0x0003e8000c101904 */
[----:B------:R1:W-:Y:S01]  /*1a40*/  STG.E desc[UR6][R8.64], R17 ;  /* 0x0000001108007986 */ /* 0x0003e2000c101906 */
[----:B------:R-:W-:Y:S05]  /*1a50*/  @P0 BRA `(.L_x_1) ;  /* 0x0000002400c80947 */ /* 0x000fea0003800000 */
[----:B------:R-:W2:Y:S01]  /*1a60*/  LDCU.64 UR18, c[0x0][0x398] ;  /* 0x00007300ff1277ac */ /* 0x000ea20008000a00 */
[----:B-1----:R-:W-:Y:S01]  /*1a70*/  VIADD R8, R27, 0xffffffff ;  /* 0xffffffff1b087836 */ /* 0x002fe20000000000 */
[----:B------:R-:W1:Y:S01]  /*1a80*/  LDCU.64 UR16, c[0x0][0x3b8] ;  /* 0x00007700ff1077ac */ /* 0x000e620008000a00 */
[----:B------:R-:W-:Y:S02]  /*1a90*/  UIADD3 UR4, UPT, UPT, UR11, 0xf, URZ ;  /* 0x0000000f0b047890 */ /* 0x000fe4000fffe0ff */
[----:B------:R-:W-:Y:S02]  /*1aa0*/  UIADD3 UR5, UPT, UPT, UR11, 0x7, URZ ;  /* 0x000000070b057890 */ /* 0x000fe4000fffe0ff */
[----:B------:R-:W-:Y:S02]  /*1ab0*/  ULOP3.LUT UR8, UR4, 0xf, URZ, 0xc0, !UPT ;  /* 0x0000000f04087892 */ /* 0x000fe4000f8ec0ff */
[----:B------:R-:W-:Y:S01]  /*1ac0*/  ULOP3.LUT UR9, UR5, 0x7, URZ, 0xc0, !UPT ;  /* 0x0000000705097892 */ /* 0x000fe2000f8ec0ff */
[----:B------:R-:W-:Y:S01]  /*1ad0*/  VOTEU.ANY UP0, P1 ;  /* 0x0000000000ff7886 */ /* 0x000fe20000800100 */
[----:B------:R-:W-:Y:S01]  /*1ae0*/  UIADD3 UR14, UPT, UPT, UR11, -0x2, URZ ;  /* 0xfffffffe0b0e7890 */ /* 0x000fe2000fffe0ff */
[----:B--2---:R-:W-:Y:S01]  /*1af0*/  IMAD.U32 R0, RZ, RZ, UR19 ;  /* 0x00000013ff007e24 */ /* 0x004fe2000f8e00ff */
[----:B------:R-:W-:Y:S01]  /*1b00*/  ULOP3.LUT UR15, UR12, 0xfffffff0, URZ, 0xc0, !UPT ;  /* 0xfffffff00c0f7892 */ /* 0x000fe2000f8ec0ff */
[----:B------:R-:W-:Y:S01]  /*1b10*/  IMAD.U32 R6, RZ, RZ, UR18 ;  /* 0x00000012ff067e24 */ /* 0x000fe2000f8e00ff */
[----:B------:R-:W-:-:S02]  /*1b20*/  ULOP3.LUT UR4, UR4, 0x7, URZ, 0xc0, !UPT ;  /* 0x0000000704047892 */ /* 0x000fc4000f8ec0ff */
[----:B-1----:R-:W-:Y:S01]  /*1b30*/  SEL R7, R0, UR17, !P1 ;  /* 0x0000001100077c07 */ /* 0x002fe2000c800000 */
[----:B------:R-:W-:Y:S01]  /*1b40*/  USEL UR6, UR16, UR18, !UP0 ;  /* 0x0000001210067287 */ /* 0x000fe2000c000000 */
[----:B------:R-:W-:Y:S01]  /*1b50*/  LOP3.LUT R0, RZ, R27, RZ, 0x33, !PT ;  /* 0x0000001bff007212 */ /* 0x000fe200078e33ff */
[----:B------:R-:W-:Y:S01]  /*1b60*/  ULOP3.LUT UR5, UR5, 0x3, URZ, 0xc0, !UPT ;  /* 0x0000000305057892 */ /* 0x000fe2000f8ec0ff */
[----:B------:R-:W-:Y:S01]  /*1b70*/  SEL R6, R6, UR16, !P1 ;  /* 0x0000001006067c07 */ /* 0x000fe2000c800000 */
[----:B------:R-:W-:Y:S02]  /*1b80*/  USEL UR7, UR17, UR19, !UP0 ;  /* 0x0000001311077287 */ /* 0x000fe4000c000000 */
[----:B------:R-:W-:Y:S02]  /*1b90*/  UIADD3 UR8, UPT, UPT, UR8, -0x1, URZ ;  /* 0xffffffff08087890 */ /* 0x000fe4000fffe0ff */
[----:B------:R-:W-:Y:S01]  /*1ba0*/  UIADD3 UR9, UPT, UPT, UR9, -0x1, URZ ;  /* 0xffffffff09097890 */ /* 0x000fe2000fffe0ff */
[----:B------:R-:W-:-:S11]  /*1bb0*/  UMOV UR16, 0x1 ;  /* 0x0000000100107882 */ /* 0x000fd60000000000 */
.L_x_25:
[----:B------:R-:W-:Y:S01]  /*1bc0*/  UISETP.GE.AND UP0, UPT, UR11, 0x2, UPT ;  /* 0x000000020b00788c */ /* 0x000fe2000bf06270 */
[----:B------:R-:W-:-:S08]  /*1bd0*/  IMAD.MOV.U32 R9, RZ, RZ, RZ ;  /* 0x000000ffff097224 */ /* 0x000fd000078e00ff */
[----:B--2---:R-:W-:Y:S05]  /*1be0*/  BRA.U !UP0, `(.L_x_10) ;  /* 0x0000000d08207547 */ /* 0x004fea000b800000 */
[----:B------:R-:W-:Y:S01]  /*1bf0*/  UISETP.GE.U32.AND UP0, UPT, UR14, 0xf, UPT ;  /* 0x0000000f0e00788c */ /* 0x000fe2000bf06070 */
[----:B------:R-:W-:Y:S02]  /*1c00*/  IMAD R14, R3, UR16, R0 ;  /* 0x00000010030e7c24 */ /* 0x000fe4000f8e0200 */
[----:B------:R-:W-:Y:S02]  /*1c10*/  HFMA2 R20, -RZ, RZ, 0, 0 ;  /* 0x00000000ff147431 */ /* 0x000fe400000001ff */
[----:B------:R-:W-:Y:S02]  /*1c20*/  IMAD.MOV.U32 R9, RZ, RZ, RZ ;  /* 0x000000ffff097224 */ /* 0x000fe400078e00ff */
[----:B------:R-:W-:Y:S02]  /*1c30*/  IMAD R14, R14, UR12, RZ ;  /* 0x0000000c0e0e7c24 */ /* 0x000fe4000f8e02ff */
[----:B------:R-:W-:Y:S05]  /*1c40*/  BRA.U !UP0, `(.L_x_11) ;  /* 0x0000000508347547 */ /* 0x000fea000b800000 */
[----:B------:R-:W-:Y:S01]  /*1c50*/  ULOP3.LUT UR10, UR12, 0xfffffff0, URZ, 0xc0, !UPT ;  /* 0xfffffff00c0a7892 */ /* 0x000fe2000f8ec0ff */
[----:B------:R-:W-:Y:S02]  /*1c60*/  IMAD.MOV.U32 R9, RZ, RZ, RZ ;  /* 0x000000ffff097224 */ /* 0x000fe400078e00ff */
[----:B------:R-:W-:Y:S01]  /*1c70*/  IMAD.MOV.U32 R21, RZ, RZ, R14 ;  /* 0x000000ffff157224 */ /* 0x000fe200078e000e */
[----:B------:R-:W-:Y:S01]  /*1c80*/  UIADD3 UR10, UPT, UPT, -UR10, URZ, URZ ;  /* 0x000000ff0a0a7290 */ /* 0x000fe2000fffe1ff */
[----:B------:R-:W-:-:S11]  /*1c90*/  IMAD.MOV.U32 R23, RZ, RZ, R15 ;  /* 0x000000ffff177224 */ /* 0x000fd600078e000f */
.L_x_12:
[C---:B------:R-:W-:Y:S01]  /*1ca0*/  R2UR UR18, R10.reuse ;  /* 0x000000000a1272ca */ /* 0x040fe200000e0000 */
[----:B------:R-:W-:Y:S01]  /*1cb0*/  IMAD.WIDE R16, R23, 0x4, R4 ;  /* 0x0000000417107825 */ /* 0x000fe200078e0204 */
[----:B------:R-:W-:Y:S02]  /*1cc0*/  R2UR UR19, R11 ;  /* 0x000000000b1372ca */ /* 0x000fe400000e0000 */
[C---:B------:R-:W-:Y:S01]  /*1cd0*/  R2UR UR20, R10.reuse ;  /* 0x000000000a1472ca */ /* 0x040fe200000e0000 */
[----:B------:R-:W-:Y:S01]  /*1ce0*/  IMAD.WIDE R18, R21, 0x4, R6 ;  /* 0x0000000415127825 */ /* 0x000fe200078e0206 */
[C---:B------:R-:W-:Y:S02]  /*1cf0*/  R2UR UR21, R11.reuse ;  /* 0x000000000b1572ca */ /* 0x040fe400000e0000 */
[----:B------:R-:W-:Y:S02]  /*1d00*/  R2UR UR22, R10 ;  /* 0x000000000a1672ca */ /* 0x000fe400000e0000 */
[----:B------:R-:W-:-:S02]  /*1d10*/  R2UR UR23, R11 ;  /* 0x000000000b1772ca */ /* 0x000fc400000e0000 */
[C---:B------:R-:W-:Y:S02]  /*1d20*/  R2UR UR24, R10.reuse ;  /* 0x000000000a1872ca */ /* 0x040fe400000e0000 */
[----:B------:R-:W-:Y:S01]  /*1d30*/  R2UR UR25, R11 ;  /* 0x000000000b1972ca */ /* 0x000fe200000e0000 */
[----:B------:R-:W2:Y:S04]  /*1d40*/  LDG.E R20, desc[UR18][R16.64] ;  /* 0x0000001210147981 */ /* 0x000ea8000c1e1900 */
[----:B------:R-:W2:Y:S04]  /*1d50*/  LDG.E R22, desc[UR20][R18.64] ;  /* 0x0000001412167981 */ /* 0x000ea8000c1e1900 */
[----:B------:R-:W3:Y:S04]  /*1d60*/  LDG.E R25, desc[UR22][R16.64+0x4] ;  /* 0x0000041610197981 */ /* 0x000ee8000c1e1900 */
[----:B------:R-:W3:Y:S01]  /*1d70*/  LDG.E R24, desc[UR24][R18.64+0x4] ;  /* 0x0000041812187981 */ /* 0x000ee2000c1e1900 */
[----:B------:R-:W-:-:S02]  /*1d80*/  R2UR UR26, R10 ;  /* 0x000000000a1a72ca */ /* 0x000fc400000e0000 */
[----:B------:R-:W-:Y:S01]  /*1d90*/  R2UR UR27, R11 ;  /* 0x000000000b1b72ca */ /* 0x000fe200000e0000 */
[----:B------:R-:W5:Y:S01]  /*1da0*/  LDG.E R26, desc[UR24][R18.64+0x34] ;  /* 0x00003418121a7981 */ /* 0x000f62000c1e1900 */
[----:B--2---:R-:W-:-:S03]  /*1db0*/  FFMA R20, R20, R22, R9 ;  /* 0x0000001614147223 */ /* 0x004fc60000000009 */
[----:B------:R-:W2:Y:S04]  /*1dc0*/  LDG.E R9, desc[UR18][R16.64+0x8] ;  /* 0x0000081210097981 */ /* 0x000ea8000c1e1900 */
[----:B------:R-:W2:Y:S01]  /*1dd0*/  LDG.E R22, desc[UR20][R18.64+0x8] ;  /* 0x0000081412167981 */ /* 0x000ea2000c1e1900 */
[----:B---3--:R-:W-:-:S03]  /*1de0*/  FFMA R20, R25, R24, R20 ;  /* 0x0000001819147223 */ /* 0x008fc60000000014 */
[----:B------:R-:W3:Y:S04]  /*1df0*/  LDG.E R24, desc[UR22][R16.64+0xc] ;  /* 0x00000c1610187981 */ /* 0x000ee8000c1e1900 */
[----:B------:R-:W3:Y:S01]  /*1e00*/  LDG.E R25, desc[UR24][R18.64+0xc] ;  /* 0x00000c1812197981 */ /* 0x000ee2000c1e1900 */
        /* <DEDUP_REMOVED lines=24> */
[C---:B------:R-:W-:Y:S02]  /*1f90*/  R2UR UR28, R10.reuse ;  /* 0x000000000a1c72ca */ /* 0x040fe400000e0000 */
[C---:B------:R-:W-:Y:S02]  /*1fa0*/  R2UR UR29, R11.reuse ;  /* 0x000000000b1d72ca */ /* 0x040fe400000e0000 */
[----:B------:R-:W-:Y:S02]  /*1fb0*/  R2UR UR30, R10 ;  /* 0x000000000a1e72ca */ /* 0x000fe400000e0000 */
[----:B------:R-:W-:-:S02]  /*1fc0*/  R2UR UR31, R11 ;  /* 0x000000000b1f72ca */ /* 0x000fc400000e0000 */
[----:B------:R-:W-:Y:S02]  /*1fd0*/  R2UR UR32, R10 ;  /* 0x000000000a2072ca */ /* 0x000fe400000e0000 */
[----:B------:R-:W-:-:S05]  /*1fe0*/  R2UR UR33, R11 ;  /* 0x000000000b2172ca */ /* 0x000fca00000e0000 */
[----:B------:R-:W4:Y:S08]  /*1ff0*/  LDG.E R28, desc[UR28][R18.64+0x38] ;  /* 0x0000381c121c7981 */ /* 0x000f30000c1e1900 */
[----:B------:R-:W4:Y:S01]  /*2000*/  LDG.E R29, desc[UR32][R18.64+0x3c] ;  /* 0x00003c20121d7981 */ /* 0x000f22000c1e1900 */
[----:B--2---:R-:W-:-:S03]  /*2010*/  FFMA R22, R20, R22, R9 ;  /* 0x0000001614167223 */ /* 0x004fc60000000009 */
[----:B------:R-:W2:Y:S04]  /*2020*/  LDG.E R20, desc[UR18][R16.64+0x30] ;  /* 0x0000301210147981 */ /* 0x000ea8000c1e1900 */
[----:B------:R-:W2:Y:S01]  /*2030*/  LDG.E R9, desc[UR20][R18.64+0x30] ;  /* 0x0000301412097981 */ /* 0x000ea2000c1e1900 */
[----:B---3--:R-:W-:-:S03]  /*2040*/  FFMA R27, R25, R24, R22 ;  /* 0x00000018191b7223 */ /* 0x008fc60000000016 */
[----:B------:R-:W5:Y:S04]  /*2050*/  LDG.E R25, desc[UR22][R16.64+0x34] ;  /* 0x0000341610197981 */ /* 0x000f68000c1e1900 */
[----:B------:R-:W4:Y:S04]  /*2060*/  LDG.E R22, desc[UR26][R16.64+0x38] ;  /* 0x0000381a10167981 */ /* 0x000f28000c1e1900 */
[----:B------:R-:W3:Y:S01]  /*2070*/  LDG.E R24, desc[UR30][R16.64+0x3c] ;  /* 0x00003c1e10187981 */ /* 0x000ee2000c1e1900 */
[----:B------:R-:W-:-:S04]  /*2080*/  UIADD3 UR10, UPT, UPT, UR10, 0x10, URZ ;  /* 0x000000100a0a7890 */ /* 0x000fc8000fffe0ff */
[----:B------:R-:W-:Y:S01]  /*2090*/  UISETP.NE.AND UP0, UPT, UR10, URZ, UPT ;  /* 0x000000ff0a00728c */ /* 0x000fe2000bf05270 */
[----:B------:R-:W-:Y:S02]  /*20a0*/  VIADD R23, R23, 0x10 ;  /* 0x0000001017177836 */ /* 0x000fe40000000000 */
[----:B------:R-:W-:Y:S02]  /*20b0*/  VIADD R21, R21, 0x10 ;  /* 0x0000001015157836 */ /* 0x000fe40000000000 */
[----:B--2---:R-:W-:-:S04]  /*20c0*/  FFMA R20, R20, R9, R27 ;  /* 0x0000000914147223 */ /* 0x004fc8000000001b */
[----:B-----5:R-:W-:-:S04]  /*20d0*/  FFMA R25, R25, R26, R20 ;  /* 0x0000001a19197223 */ /* 0x020fc80000000014 */
[----:B----4-:R-:W-:-:S04]  /*20e0*/  FFMA R25, R22, R28, R25 ;  /* 0x0000001c16197223 */ /* 0x010fc80000000019 */
[----:B---3--:R-:W-:Y:S01]  /*20f0*/  FFMA R9, R24, R29, R25 ;  /* 0x0000001d18097223 */ /* 0x008fe20000000019 */
[----:B------:R-:W-:Y:S06]  /*2100*/  BRA.U UP0, `(.L_x_12) ;  /* 0xfffffff900e47547 */ /* 0x000fec000b83ffff */
[----:B------:R-:W-:-:S07]  /*2110*/  MOV R20, UR15 ;  /* 0x0000000f00147c02 */ /* 0x000fce0008000f00 */
.L_x_11:
[----:B------:R-:W-:-:S09]  /*2120*/  ULOP3.LUT UP0, URZ, UR12, 0xf, URZ, 0xc0, !UPT ;  /* 0x0000000f0cff7892 */ /* 0x000fd2000f80c0ff */
[----:B------:R-:W-:Y:S05]  /*2130*/  BRA.U !UP0, `(.L_x_10) ;  /* 0x0000000508cc7547 */ /* 0x000fea000b800000 */
[----:B------:R-:W-:Y:S02]  /*2140*/  UISETP.GE.U32.AND UP0, UPT, UR8, 0x7, UPT ;  /* 0x000000070800788c */ /* 0x000fe4000bf06070 */
[----:B------:R-:W-:-:S07]  /*2150*/  UISETP.NE.AND UP1, UPT, UR4, URZ, UPT ;  /* 0x000000ff0400728c */ /* 0x000fce000bf25270 */
[----:B------:R-:W-:Y:S05]  /*2160*/  BRA.U !UP0, `(.L_x_13) ;  /* 0x0000000108b47547 */ /* 0x000fea000b800000 */
[----:B------:R-:W-:Y:S01]  /*2170*/  R2UR UR18, R10 ;  /* 0x000000000a1272ca */ /* 0x000fe200000e0000 */
[--C-:B------:R-:W-:Y:S01]  /*2180*/  IMAD.IADD R17, R15, 0x1, R20.reuse ;  /* 0x000000010f117824 */ /* 0x100fe200078e0214 */
[----:B------:R-:W-:Y:S01]  /*2190*/  R2UR UR19, R11 ;  /* 0x000000000b1372ca */ /* 0x000fe200000e0000 */
[----:B------:R-:W-:Y:S01]  /*21a0*/  IMAD.IADD R19, R14, 0x1, R20 ;  /* 0x000000010e137824 */ /* 0x000fe200078e0214 */
[----:B------:R-:W-:Y:S01]  /*21b0*/  R2UR UR20, R10 ;  /* 0x000000000a1472ca */ /* 0x000fe200000e0000 */
[----:B------:R-:W-:Y:S01]  /*21c0*/  IMAD.WIDE R16, R17, 0x4, R4 ;  /* 0x0000000411107825 */ /* 0x000fe200078e0204 */
[----:B------:R-:W-:-:S03]  /*21d0*/  R2UR UR21, R11 ;  /* 0x000000000b1572ca */ /* 0x000fc600000e0000 */
[----:B------:R-:W-:-:S06]  /*21e0*/  IMAD.WIDE R18, R19, 0x4, R6 ;  /* 0x0000000413127825 */ /* 0x000fcc00078e0206 */
[----:B------:R-:W2:Y:S04]  /*21f0*/  LDG.E R24, desc[UR18][R16.64] ;  /* 0x0000001210187981 */ /* 0x000ea8000c1e1900 */
[----:B------:R-:W2:Y:S01]  /*2200*/  LDG.E R23, desc[UR20][R18.64] ;  /* 0x0000001412177981 */ /* 0x000ea2000c1e1900 */
[C---:B------:R-:W-:Y:S02]  /*2210*/  R2UR UR22, R10.reuse ;  /* 0x000000000a1672ca */ /* 0x040fe400000e0000 */
[C---:B------:R-:W-:Y:S01]  /*2220*/  R2UR UR23, R11.reuse ;  /* 0x000000000b1772ca */ /* 0x040fe200000e0000 */
[----:B------:R-:W3:Y:S01]  /*2230*/  LDG.E R26, desc[UR18][R16.64+0x4] ;  /* 0x00000412101a7981 */ /* 0x000ee2000c1e1900 */
[----:B------:R-:W-:Y:S02]  /*2240*/  R2UR UR24, R10 ;  /* 0x000000000a1872ca */ /* 0x000fe400000e0000 */
[----:B------:R-:W-:Y:S01]  /*2250*/  R2UR UR25, R11 ;  /* 0x000000000b1972ca */ /* 0x000fe200000e0000 */
[----:B------:R-:W3:Y:S08]  /*2260*/  LDG.E R25, desc[UR20][R18.64+0x4] ;  /* 0x0000041412197981 */ /* 0x000ef0000c1e1900 */
[----:B------:R-:W5:Y:S04]  /*2270*/  LDG.E R21, desc[UR22][R16.64+0x8] ;  /* 0x0000081610157981 */ /* 0x000f68000c1e1900 */
[----:B------:R-:W5:Y:S01]  /*2280*/  LDG.E R22, desc[UR24][R18.64+0x8] ;  /* 0x0000081812167981 */ /* 0x000f62000c1e1900 */
[----:B--2---:R-:W-:-:S03]  /*2290*/  FFMA R23, R24, R23, R9 ;  /* 0x0000001718177223 */ /* 0x004fc60000000009 */
[----:B------:R-:W2:Y:S04]  /*22a0*/  LDG.E R24, desc[UR18][R16.64+0xc] ;  /* 0x00000c1210187981 */ /* 0x000ea8000c1e1900 */
[----:B------:R-:W2:Y:S01]  /*22b0*/  LDG.E R9, desc[UR20][R18.64+0xc] ;  /* 0x00000c1412097981 */ /* 0x000ea2000c1e1900 */
[----:B------:R-:W-:Y:S01]  /*22c0*/  R2UR UR26, R10 ;  /* 0x000000000a1a72ca */ /* 0x000fe200000e0000 */
[----:B---3--:R-:W-:Y:S01]  /*22d0*/  FFMA R26, R26, R25, R23 ;  /* 0x000000191a1a7223 */ /* 0x008fe20000000017 */
[C---:B------:R-:W-:Y:S02]  /*22e0*/  R2UR UR27, R11.reuse ;  /* 0x000000000b1b72ca */ /* 0x040fe400000e0000 */
[----:B------:R-:W-:Y:S02]  /*22f0*/  R2UR UR28, R10 ;  /* 0x000000000a1c72ca */ /* 0x000fe400000e0000 */
[----:B------:R-:W-:-:S02]  /*2300*/  R2UR UR29, R11 ;  /* 0x000000000b1d72ca */ /* 0x000fc400000e0000 */
[C---:B------:R-:W-:Y:S02]  /*2310*/  R2UR UR30, R10.reuse ;  /* 0x000000000a1e72ca */ /* 0x040fe400000e0000 */
[----:B------:R-:W-:Y:S02]  /*2320*/  R2UR UR31, R11 ;  /* 0x000000000b1f72ca */ /* 0x000fe400000e0000 */
[----:B------:R-:W-:Y:S01]  /*2330*/  R2UR UR32, R10 ;  /* 0x000000000a2072ca */ /* 0x000fe200000e0000 */
[----:B-----5:R-:W-:Y:S01]  /*2340*/  FFMA R23, R21, R22, R26 ;  /* 0x0000001615177223 */ /* 0x020fe2000000001a */
[----:B------:R-:W-:Y:S01]  /*2350*/  R2UR UR33, R11 ;  /* 0x000000000b2172ca */ /* 0x000fe200000e0000 */
[----:B------:R-:W3:Y:S04]  /*2360*/  LDG.E R21, desc[UR18][R16.64+0x10] ;  /* 0x0000101210157981 */ /* 0x000ee8000c1e1900 */
[----:B------:R-:W3:Y:S04]  /*2370*/  LDG.E R22, desc[UR20][R18.64+0x10] ;  /* 0x0000101412167981 */ /* 0x000ee8000c1e1900 */
[----:B------:R-:W5:Y:S04]  /*2380*/  LDG.E R26, desc[UR22][R16.64+0x14] ;  /* 0x00001416101a7981 */ /* 0x000f68000c1e1900 */
[----:B------:R-:W4:Y:S04]  /*2390*/  LDG.E R25, desc[UR28][R18.64+0x18] ;  /* 0x0000181c12197981 */ /* 0x000f28000c1e1900 */
[----:B------:R-:W4:Y:S04]  /*23a0*/  LDG.E R28, desc[UR30][R16.64+0x1c] ;  /* 0x00001c1e101c7981 */ /* 0x000f28000c1e1900 */
[----:B------:R-:W4:Y:S01]  /*23b0*/  LDG.E R27, desc[UR32][R18.64+0x1c] ;  /* 0x00001c20121b7981 */ /* 0x000f22000c1e1900 */
[----:B--2---:R-:W-:-:S03]  /*23c0*/  FFMA R24, R24, R9, R23 ;  /* 0x0000000918187223 */ /* 0x004fc60000000017 */
[----:B------:R-:W5:Y:S04]  /*23d0*/  LDG.E R23, desc[UR24][R18.64+0x14] ;  /* 0x0000141812177981 */ /* 0x000f68000c1e1900 */
[----:B------:R-:W4:Y:S01]  /*23e0*/  LDG.E R9, desc[UR26][R16.64+0x18] ;  /* 0x0000181a10097981 */ /* 0x000f22000c1e1900 */
[----:B------:R-:W-:Y:S02]  /*23f0*/  VIADD R20, R20, 0x8 ;  /* 0x0000000814147836 */ /* 0x000fe40000000000 */
[----:B---3--:R-:W-:-:S04]  /*2400*/  FFMA R21, R21, R22, R24 ;  /* 0x0000001615157223 */ /* 0x008fc80000000018 */
[----:B-----5:R-:W-:-:S04]  /*2410*/  FFMA R26, R26, R23, R21 ;  /* 0x000000171a1a7223 */ /* 0x020fc80000000015 */
[----:B----4-:R-:W-:-:S04]  /*2420*/  FFMA R9, R9, R25, R26 ;  /* 0x0000001909097223 */ /* 0x010fc8000000001a */
[----:B------:R-:W-:-:S07]  /*2430*/  FFMA R9, R28, R27, R9 ;  /* 0x0000001b1c097223 */ /* 0x000fce0000000009 */
.L_x_13:
        /* <DEDUP_REMOVED lines=8> */
[C---:B------:R-:W-:Y:S01]  /*24c0*/  R2UR UR20, R10.reuse ;  /* 0x000000000a1472ca */ /* 0x040fe200000e0000 */
[----:B------:R-:W-:Y:S01]  /*24d0*/  IMAD.WIDE R18, R19, 0x4, R4 ;  /* 0x0000000413127825 */ /* 0x000fe200078e0204 */
[----:B------:R-:W-:Y:S02]  /*24e0*/  R2UR UR21, R11 ;  /* 0x000000000b1572ca */ /* 0x000fe400000e0000 */
[----:B------:R-:W-:Y:S01]  /*24f0*/  R2UR UR22, R10 ;  /* 0x000000000a1672ca */ /* 0x000fe200000e0000 */
[----:B------:R-:W-:Y:S01]  /*2500*/  IMAD.WIDE R16, R17, 0x4, R6 ;  /* 0x0000000411107825 */ /* 0x000fe200078e0206 */
[----:B------:R-:W-:-:S02]  /*2510*/  R2UR UR23, R11 ;  /* 0x000000000b1772ca */ /* 0x000fc400000e0000 */
[C---:B------:R-:W-:Y:S02]  /*2520*/  R2UR UR24, R10.reuse ;  /* 0x000000000a1872ca */ /* 0x040fe400000e0000 */
[C---:B------:R-:W-:Y:S01]  /*2530*/  R2UR UR25, R11.reuse ;  /* 0x000000000b1972ca */ /* 0x040fe200000e0000 */
[----:B------:R-:W2:Y:S01]  /*2540*/  LDG.E R22, desc[UR18][R18.64] ;  /* 0x0000001212167981 */ /* 0x000ea2000c1e1900 */
[C---:B------:R-:W-:Y:S02]  /*2550*/  R2UR UR26, R10.reuse ;  /* 0x000000000a1a72ca */ /* 0x040fe400000e0000 */
[C---:B------:R-:W-:Y:S01]  /*2560*/  R2UR UR27, R11.reuse ;  /* 0x000000000b1b72ca */ /* 0x040fe200000e0000 */
[----:B------:R-:W2:Y:S01]  /*2570*/  LDG.E R23, desc[UR20][R16.64] ;  /* 0x0000001410177981 */ /* 0x000ea2000c1e1900 */
[C---:B------:R-:W-:Y:S02]  /*2580*/  R2UR UR28, R10.reuse ;  /* 0x000000000a1c72ca */ /* 0x040fe400000e0000 */
[----:B------:R-:W-:Y:S01]  /*2590*/  R2UR UR29, R11 ;  /* 0x000000000b1d72ca */ /* 0x000fe200000e0000 */
[----:B------:R-:W3:Y:S01]  /*25a0*/  LDG.E R25, desc[UR22][R18.64+0x4] ;  /* 0x0000041612197981 */ /* 0x000ee2000c1e1900 */
[----:B------:R-:W-:-:S02]  /*25b0*/  R2UR UR30, R10 ;  /* 0x000000000a1e72ca */ /* 0x000fc400000e0000 */
[C---:B------:R-:W-:Y:S01]  /*25c0*/  R2UR UR31, R11.reuse ;  /* 0x000000000b1f72ca */ /* 0x040fe200000e0000 */
[----:B------:R-:W3:Y:S01]  /*25d0*/  LDG.E R24, desc[UR24][R16.64+0x4] ;  /* 0x0000041810187981 */ /* 0x000ee2000c1e1900 */
[----:B------:R-:W-:Y:S02]  /*25e0*/  R2UR UR32, R10 ;  /* 0x000000000a2072ca */ /* 0x000fe400000e0000 */
[----:B------:R-:W-:Y:S01]  /*25f0*/  R2UR UR33, R11 ;  /* 0x000000000b2172ca */ /* 0x000fe200000e0000 */
[----:B------:R-:W5:Y:S04]  /*2600*/  LDG.E R21, desc[UR26][R18.64+0x8] ;  /* 0x0000081a12157981 */ /* 0x000f68000c1e1900 */
[----:B------:R-:W5:Y:S04]  /*2610*/  LDG.E R26, desc[UR28][R16.64+0x8] ;  /* 0x0000081c101a7981 */ /* 0x000f68000c1e1900 */
[----:B------:R-:W4:Y:S04]  /*2620*/  LDG.E R28, desc[UR30][R18.64+0xc] ;  /* 0x00000c1e121c7981 */ /* 0x000f28000c1e1900 */
[----:B------:R-:W4:Y:S01]  /*2630*/  LDG.E R27, desc[UR32][R16.64+0xc] ;  /* 0x00000c20101b7981 */ /* 0x000f22000c1e1900 */
[----:B------:R-:W-:Y:S01]  /*2640*/  IADD3 R20, PT, PT, R20, 0x4, RZ ;  /* 0x0000000414147810 */ /* 0x000fe20007ffe0ff */
[----:B--2---:R-:W-:-:S04]  /*2650*/  FFMA R22, R22, R23, R9 ;  /* 0x0000001716167223 */ /* 0x004fc80000000009 */
[----:B---3--:R-:W-:-:S04]  /*2660*/  FFMA R22, R25, R24, R22 ;  /* 0x0000001819167223 */ /* 0x008fc80000000016 */
[----:B-----5:R-:W-:-:S04]  /*2670*/  FFMA R21, R21, R26, R22 ;  /* 0x0000001a15157223 */ /* 0x020fc80000000016 */
[----:B----4-:R-:W-:-:S07]  /*2680*/  FFMA R9, R28, R27, R21 ;  /* 0x0000001b1c097223 */ /* 0x010fce0000000015 */
.L_x_14:
        /* <DEDUP_REMOVED lines=11> */
[----:B------:R-:W-:Y:S01]  /*2740*/  UISETP.NE.AND UP0, UPT, UR5, 0x1, UPT ;  /* 0x000000010500788c */ /* 0x000fe2000bf05270 */
[----:B--2---:R-:W-:-:S08]  /*2750*/  FFMA R9, R14, R20, R9 ;  /* 0x000000140e097223 */ /* 0x004fd00000000009 */
[----:B------:R-:W-:Y:S05]  /*2760*/  BRA.U !UP0, `(.L_x_10) ;  /* 0x0000000108407547 */ /* 0x000fea000b800000 */
[----:B------:R-:W-:Y:S01]  /*2770*/  UISETP.NE.AND UP0, UPT, UR5, 0x2, UPT ;  /* 0x000000020500788c */ /* 0x000fe2000bf05270 */
[C---:B------:R-:W-:Y:S02]  /*2780*/  R2UR UR18, R10.reuse ;  /* 0x000000000a1272ca */ /* 0x040fe400000e0000 */
[C---:B------:R-:W-:Y:S02]  /*2790*/  R2UR UR19, R11.reuse ;  /* 0x000000000b1372ca */ /* 0x040fe400000e0000 */
[----:B------:R-:W-:Y:S02]  /*27a0*/  R2UR UR20, R10 ;  /* 0x000000000a1472ca */ /* 0x000fe400000e0000 */
[----:B------:R-:W-:Y:S02]  /*27b0*/  PLOP3.LUT P0, PT, PT, PT, UP0, 0x80, 0x8 ;  /* 0x000000000008781c */ /* 0x000fe40003f0f008 */
[----:B------:R-:W-:-:S07]  /*27c0*/  R2UR UR21, R11 ;  /* 0x000000000b1572ca */ /* 0x000fce00000e0000 */
[----:B------:R-:W2:Y:S04]  /*27d0*/  LDG.E R14, desc[UR18][R16.64+0x4] ;  /* 0x00000412100e7981 */ /* 0x000ea8000c1e1900 */
[C---:B------:R-:W-:Y:S02]  /*27e0*/  @P0 R2UR UR22, R10.reuse ;  /* 0x000000000a1602ca */ /* 0x040fe400000e0000 */
[C---:B------:R-:W-:Y:S01]  /*27f0*/  @P0 R2UR UR23, R11.reuse ;  /* 0x000000000b1702ca */ /* 0x040fe200000e0000 */
[----:B------:R-:W2:Y:S01]  /*2800*/  LDG.E R20, desc[UR20][R18.64+0x4] ;  /* 0x0000041412147981 */ /* 0x000ea2000c1e1900 */
[----:B------:R-:W-:Y:S02]  /*2810*/  @P0 R2UR UR24, R10 ;  /* 0x000000000a1802ca */ /* 0x000fe400000e0000 */
[----:B------:R-:W-:-:S09]  /*2820*/  @P0 R2UR UR25, R11 ;  /* 0x000000000b1902ca */ /* 0x000fd200000e0000 */
[----:B------:R-:W3:Y:S04]  /*2830*/  @P0 LDG.E R22, desc[UR22][R16.64+0x8] ;  /* 0x0000081610160981 */ /* 0x000ee8000c1e1900 */
[----:B------:R-:W3:Y:S01]  /*2840*/  @P0 LDG.E R21, desc[UR24][R18.64+0x8] ;  /* 0x0000081812150981 */ /* 0x000ee2000c1e1900 */
[----:B--2---:R-:W-:-:S04]  /*2850*/  FFMA R9, R14, R20, R9 ;  /* 0x000000140e097223 */ /* 0x004fc80000000009 */
[----:B---3--:R-:W-:-:S07]  /*2860*/  @P0 FFMA R9, R22, R21, R9 ;  /* 0x0000001516090223 */ /* 0x008fce0000000009 */
.L_x_10:
[----:B------:R-:W-:Y:S01]  /*2870*/  UISETP.GE.AND UP0, UPT, UR11, 0x2, UPT ;  /* 0x000000020b00788c */ /* 0x000fe2000bf06270 */
[----:B------:R-:W-:-:S08]  /*2880*/  IMAD.MOV.U32 R14, RZ, RZ, RZ ;  /* 0x000000ffff0e7224 */ /* 0x000fd000078e00ff */
[----:B------:R-:W-:Y:S05]  /*2890*/  BRA.U !UP0, `(.L_x_15) ;  /* 0x0000000d08147547 */ /* 0x000fea000b800000 */
[----:B------:R-:W-:Y:S01]  /*28a0*/  UISETP.GE.U32.AND UP1, UPT, UR14, 0xf, UPT ;  /* 0x0000000f0e00788c */ /* 0x000fe2000bf26070 */
[----:B------:R-:W-:Y:S02]  /*28b0*/  IMAD R20, R3, UR16, R8 ;  /* 0x0000001003147c24 */ /* 0x000fe4000f8e0208 */
[----:B------:R-:W-:Y:S02]  /*28c0*/  IMAD.MOV.U32 R14, RZ, RZ, RZ ;  /* 0x000000ffff0e7224 */ /* 0x000fe400078e00ff */
[----:B------:R-:W-:Y:S02]  /*28d0*/  IMAD.MOV.U32 R21, RZ, RZ, RZ ;  /* 0x000000ffff157224 */ /* 0x000fe400078e00ff */
[----:B------:R-:W-:Y:S02]  /*28e0*/  IMAD R20, R20, UR12, RZ ;  /* 0x0000000c14147c24 */ /* 0x000fe4000f8e02ff */
[----:B------:R-:W-:Y:S05]  /*28f0*/  BRA.U !UP1, `(.L_x_16) ;  /* 0x0000000509287547 */ /* 0x000fea000b800000 */
[----:B------:R-:W-:Y:S01]  /*2900*/  MOV R14, RZ ;  /* 0x000000ff000e7202 */ /* 0x000fe20000000f00 */
[----:B------:R-:W-:-:S07]  /*2910*/  IMAD.MOV.U32 R21, RZ, RZ, RZ ;  /* 0x000000ffff157224 */ /* 0x000fce00078e00ff */
.L_x_17:
        /* <DEDUP_REMOVED lines=64> */
[----:B------:R-:W-:-:S05]  /*2d20*/  VIADD R21, R21, 0x10 ;  /* 0x0000001015157836 */ /* 0x000fca0000000000 */
[----:B------:R-:W-:Y:S01]  /*2d30*/  ISETP.NE.AND P0, PT, R21, UR15, PT ;  /* 0x0000000f15007c0c */ /* 0x000fe2000bf05270 */
[----:B--2---:R-:W-:-:S04]  /*2d40*/  FFMA R14, R23, R14, R28 ;  /* 0x0000000e170e7223 */ /* 0x004fc8000000001c */
[----:B-----5:R-:W-:-:S04]  /*2d50*/  FFMA R25, R25, R26, R14 ;  /* 0x0000001a19197223 */ /* 0x020fc8000000000e */
[----:B----4-:R-:W-:-:S04]  /*2d60*/  FFMA R25, R22, R27, R25 ;  /* 0x0000001b16197223 */ /* 0x010fc80000000019 */
[----:B---3--:R-:W-:Y:S01]  /*2d70*/  FFMA R14, R24, R29, R25 ;  /* 0x0000001d180e7223 */ /* 0x008fe20000000019 */
[----:B------:R-:W-:Y:S06]  /*2d80*/  @P0 BRA `(.L_x_17) ;  /* 0xfffffff800e40947 */ /* 0x000fec000383ffff */
[----:B------:R-:W-:-:S07]  /*2d90*/  IMAD.U32 R21, RZ, RZ, UR15 ;  /* 0x0000000fff157e24 */ /* 0x000fce000f8e00ff */
.L_x_16:
[----:B------:R-:W-:-:S09]  /*2da0*/  ULOP3.LUT UP1, URZ, UR12, 0xf, URZ, 0xc0, !UPT ;  /* 0x0000000f0cff7892 */ /* 0x000fd2000f82c0ff */
[----:B------:R-:W-:Y:S05]  /*2db0*/  BRA.U !UP1, `(.L_x_15) ;  /* 0x0000000509cc7547 */ /* 0x000fea000b800000 */
[----:B------:R-:W-:Y:S02]  /*2dc0*/  UISETP.GE.U32.AND UP1, UPT, UR8, 0x7, UPT ;  /* 0x000000070800788c */ /* 0x000fe4000bf26070 */
[----:B------:R-:W-:-:S07]  /*2dd0*/  UISETP.NE.AND UP2, UPT, UR4, URZ, UPT ;  /* 0x000000ff0400728c */ /* 0x000fce000bf45270 */
[----:B------:R-:W-:Y:S05]  /*2de0*/  BRA.U !UP1, `(.L_x_18) ;  /* 0x0000000109b47547 */ /* 0x000fea000b800000 */
[----:B------:R-:W-:Y:S01]  /*2df0*/  R2UR UR18, R10 ;  /* 0x000000000a1272ca */ /* 0x000fe200000e0000 */
[----:B------:R-:W-:Y:S01]  /*2e00*/  IMAD.IADD R19, R20, 0x1, R21 ;  /* 0x0000000114137824 */ /* 0x000fe200078e0215 */
[----:B------:R-:W-:Y:S02]  /*2e10*/  R2UR UR19, R11 ;  /* 0x000000000b1372ca */ /* 0x000fe400000e0000 */
[C---:B------:R-:W-:Y:S01]  /*2e20*/  R2UR UR20, R10.reuse ;  /* 0x000000000a1472ca */ /* 0x040fe200000e0000 */
[----:B------:R-:W-:Y:S01]  /*2e30*/  IMAD.WIDE R18, R19, 0x4, R6 ;  /* 0x0000000413127825 */ /* 0x000fe200078e0206 */
[----:B------:R-:W-:Y:S02]  /*2e40*/  R2UR UR21, R11 ;  /* 0x000000000b1572ca */ /* 0x000fe400000e0000 */
[----:B------:R-:W-:Y:S02]  /*2e50*/  IADD3 R17, PT, PT, R15, R21, RZ ;  /* 0x000000150f117210 */ /* 0x000fe40007ffe0ff */
[----:B------:R-:W-:-:S02]  /*2e60*/  R2UR UR22, R10 ;  /* 0x000000000a1672ca */ /* 0x000fc400000e0000 */
[----:B------:R-:W-:Y:S01]  /*2e70*/  R2UR UR23, R11 ;  /* 0x000000000b1772ca */ /* 0x000fe200000e0000 */
[----:B------:R-:W-:Y:S01]  /*2e80*/  IMAD.WIDE R16, R17, 0x4, R4 ;  /* 0x0000000411107825 */ /* 0x000fe200078e0204 */
[C---:B------:R-:W-:Y:S02]  /*2e90*/  R2UR UR24, R10.reuse ;  /* 0x000000000a1872ca */ /* 0x040fe400000e0000 */
[----:B------:R-:W-:Y:S02]  /*2ea0*/  R2UR UR25, R11 ;  /* 0x000000000b1972ca */ /* 0x000fe400000e0000 */
[----:B------:R-:W2:Y:S04]  /*2eb0*/  LDG.E R23, desc[UR18][R16.64] ;  /* 0x0000001210177981 */ /* 0x000ea8000c1e1900 */
[----:B------:R-:W2:Y:S04]  /*2ec0*/  LDG.E R22, desc[UR20][R18.64] ;  /* 0x0000001412167981 */ /* 0x000ea8000c1e1900 */
[----:B------:R-:W3:Y:S04]  /*2ed0*/  LDG.E R25, desc[UR22][R16.64+0x4] ;  /* 0x0000041610197981 */ /* 0x000ee8000c1e1900 */
[----:B------:R-:W3:Y:S01]  /*2ee0*/  LDG.E R24, desc[UR24][R18.64+0x4] ;  /* 0x0000041812187981 */ /* 0x000ee2000c1e1900 */
[----:B------:R-:W-:-:S02]  /*2ef0*/  R2UR UR26, R10 ;  /* 0x000000000a1a72ca */ /* 0x000fc400000e0000 */
[C---:B------:R-:W-:Y:S01]  /*2f00*/  R2UR UR27, R11.reuse ;  /* 0x000000000b1b72ca */ /* 0x040fe200000e0000 */
[----:B------:R-:W5:Y:S01]  /*2f10*/  LDG.E R26, desc[UR20][R18.64+0x10] ;  /* 0x00001014121a7981 */ /* 0x000f62000c1e1900 */
[C---:B------:R-:W-:Y:S02]  /*2f20*/  R2UR UR28, R10.reuse ;  /* 0x000000000a1c72ca */ /* 0x040fe400000e0000 */
[C---:B------:R-:W-:Y:S01]  /*2f30*/  R2UR UR29, R11.reuse ;  /* 0x000000000b1d72ca */ /* 0x040fe200000e0000 */
[----:B------:R-:W4:Y:S01]  /*2f40*/  LDG.E R27, desc[UR24][R18.64+0x14] ;  /* 0x00001418121b7981 */ /* 0x000f22000c1e1900 */
[C---:B------:R-:W-:Y:S02]  /*2f50*/  R2UR UR30, R10.reuse ;  /* 0x000000000a1e72ca */ /* 0x040fe400000e0000 */
[----:B------:R-:W-:Y:S02]  /*2f60*/  R2UR UR31, R11 ;  /* 0x000000000b1f72ca */ /* 0x000fe400000e0000 */
[----:B------:R-:W-:-:S02]  /*2f70*/  R2UR UR32, R10 ;  /* 0x000000000a2072ca */ /* 0x000fc400000e0000 */
[----:B------:R-:W-:-:S05]  /*2f80*/  R2UR UR33, R11 ;  /* 0x000000000b2172ca */ /* 0x000fca00000e0000 */
[----:B------:R-:W4:Y:S08]  /*2f90*/  LDG.E R28, desc[UR28][R18.64+0x18] ;  /* 0x0000181c121c7981 */ /* 0x000f30000c1e1900 */
[----:B------:R-:W4:Y:S01]  /*2fa0*/  LDG.E R29, desc[UR32][R18.64+0x1c] ;  /* 0x00001c20121d7981 */ /* 0x000f22000c1e1900 */
[----:B--2---:R-:W-:-:S03]  /*2fb0*/  FFMA R22, R23, R22, R14 ;  /* 0x0000001617167223 */ /* 0x004fc6000000000e */
[----:B------:R-:W2:Y:S04]  /*2fc0*/  LDG.E R23, desc[UR18][R16.64+0x8] ;  /* 0x0000081210177981 */ /* 0x000ea8000c1e1900 */
[----:B------:R-:W2:Y:S01]  /*2fd0*/  LDG.E R14, desc[UR20][R18.64+0x8] ;  /* 0x00000814120e7981 */ /* 0x000ea2000c1e1900 */
[----:B---3--:R-:W-:-:S03]  /*2fe0*/  FFMA R22, R25, R24, R22 ;  /* 0x0000001819167223 */ /* 0x008fc60000000016 */
[----:B------:R-:W3:Y:S04]  /*2ff0*/  LDG.E R25, desc[UR22][R16.64+0xc] ;  /* 0x00000c1610197981 */ /* 0x000ee8000c1e1900 */
[----:B------:R-:W3:Y:S01]  /*3000*/  LDG.E R24, desc[UR24][R18.64+0xc] ;  /* 0x00000c1812187981 */ /* 0x000ee2000c1e1900 */
[----:B--2---:R-:W-:-:S03]  /*3010*/  FFMA R14, R23, R14, R22 ;  /* 0x0000000e170e7223 */ /* 0x004fc60000000016 */
[----:B------:R-:W4:Y:S04]  /*3020*/  LDG.E R23, desc[UR22][R16.64+0x14] ;  /* 0x0000141610177981 */ /* 0x000f28000c1e1900 */
[----:B------:R-:W2:Y:S01]  /*3030*/  LDG.E R22, desc[UR30][R16.64+0x1c] ;  /* 0x00001c1e10167981 */ /* 0x000ea2000c1e1900 */
[----:B---3--:R-:W-:-:S03]  /*3040*/  FFMA R24, R25, R24, R14 ;  /* 0x0000001819187223 */ /* 0x008fc6000000000e */
[----:B------:R-:W5:Y:S04]  /*3050*/  LDG.E R25, desc[UR18][R16.64+0x10] ;  /* 0x0000101210197981 */ /* 0x000f68000c1e1900 */
[----:B------:R-:W3:Y:S01]  /*3060*/  LDG.E R14, desc[UR26][R16.64+0x18] ;  /* 0x0000181a100e7981 */ /* 0x000ee2000c1e1900 */
[----:B------:R-:W-:Y:S02]  /*3070*/  VIADD R21, R21, 0x8 ;  /* 0x0000000815157836 */ /* 0x000fe40000000000 */
[----:B-----5:R-:W-:-:S04]  /*3080*/  FFMA R24, R25, R26, R24 ;  /* 0x0000001a19187223 */ /* 0x020fc80000000018 */
[----:B----4-:R-:W-:-:S04]  /*3090*/  FFMA R23, R23, R27, R24 ;  /* 0x0000001b17177223 */ /* 0x010fc80000000018 */
[----:B---3--:R-:W-:-:S04]  /*30a0*/  FFMA R23, R14, R28, R23 ;  /* 0x0000001c0e177223 */ /* 0x008fc80000000017 */
[----:B--2---:R-:W-:-:S07]  /*30b0*/  FFMA R14, R22, R29, R23 ;  /* 0x0000001d160e7223 */ /* 0x004fce0000000017 */
.L_x_18:
        /* <DEDUP_REMOVED lines=37> */
.L_x_19:
        /* <DEDUP_REMOVED lines=30> */
.L_x_15:
[----:B------:R-:W-:Y:S01]  /*34f0*/  IMAD.MOV.U32 R21, RZ, RZ, RZ ;  /* 0x000000ffff157224 */ /* 0x000fe200078e00ff */
[----:B------:R-:W-:Y:S06]  /*3500*/  BRA.U !UP0, `(.L_x_20) ;  /* 0x0000000908e87547 */ /* 0x000fec000b800000 */
[----:B------:R-:W-:Y:S01]  /*3510*/  UISETP.GE.U32.AND UP0, UPT, UR14, 0xf, UPT ;  /* 0x0000000f0e00788c */ /* 0x000fe2000bf06070 */
[----:B------:R-:W-:Y:S02]  /*3520*/  IMAD.U32 R20, RZ, RZ, UR16 ;  /* 0x00000010ff147e24 */ /* 0x000fe4000f8e00ff */
[----:B------:R-:W-:Y:S02]  /*3530*/  HFMA2 R21, -RZ, RZ, 0, 0 ;  /* 0x00000000ff157431 */ /* 0x000fe400000001ff */
[----:B------:R-:W-:Y:S02]  /*3540*/  IMAD.MOV.U32 R22, RZ, RZ, RZ ;  /* 0x000000ffff167224 */ /* 0x000fe400078e00ff */
[----:B------:R-:W-:-:S04]  /*3550*/  IMAD R20, R3, R20, -0x1 ;  /* 0xffffffff03147424 */ /* 0x000fc800078e0214 */
[----:B------:R-:W-:Y:S01]  /*3560*/  IMAD R20, R20, UR12, RZ ;  /* 0x0000000c14147c24 */ /* 0x000fe2000f8e02ff */
[----:B------:R-:W-:Y:S06]  /*3570*/  BRA.U !UP0, `(.L_x_21) ;  /* 0x0000000508187547 */ /* 0x000fec000b800000 */
[----:B------:R-:W-:Y:S02]  /*3580*/  IMAD.MOV.U32 R21, RZ, RZ, RZ ;  /* 0x000000ffff157224 */ /* 0x000fe400078e00ff */
[----:B------:R-:W-:-:S07]  /*3590*/  IMAD.MOV.U32 R22, RZ, RZ, RZ ;  /* 0x000000ffff167224 */ /* 0x000fce00078e00ff */
.L_x_22:
[C---:B------:R-:W-:Y:S01]  /*35a0*/  R2UR UR18, R10.reuse ;  /* 0x000000000a1272ca */ /* 0x040fe200000e0000 */
[----:B------:R-:W-:Y:S01]  /*35b0*/  IMAD.IADD R17, R15, 0x1, R22 ;  /* 0x000000010f117824 */ /* 0x000fe200078e0216 */
[----:B------:R-:W-:Y:S02]  /*35c0*/  R2UR UR19, R11 ;  /* 0x000000000b1372ca */ /* 0x000fe400000e0000 */
[----:B------:R-:W-:Y:S01]  /*35d0*/  R2UR UR20, R10 ;  /* 0x000000000a1472ca */ /* 0x000fe200000e0000 */
[----:B0---4-:R-:W-:Y:S01]  /*35e0*/  IMAD.WIDE R16, R17, 0x4, R12 ;  /* 0x0000000411107825 */ /* 0x011fe200078e020c */
[----:B------:R-:W-:Y:S02]  /*35f0*/  R2UR UR21, R11 ;  /* 0x000000000b1572ca */ /* 0x000fe400000e0000 */
[----:B------:R-:W-:-:S05]  /*3600*/  IADD3 R19, PT, PT, R20, R22, RZ ;  /* 0x0000001614137210 */ /* 0x000fca0007ffe0ff */
[----:B------:R-:W-:Y:S02]  /*3610*/  IMAD.WIDE R18, R19, 0x4, R6 ;  /* 0x0000000413127825 */ /* 0x000fe400078e0206 */
[----:B------:R-:W2:Y:S04]  /*3620*/  LDG.E R24, desc[UR18][R16.64] ;  /* 0x0000001210187981 */ /* 0x000ea8000c1e1900 */
[----:B------:R-:W2:Y:S04]  /*3630*/  LDG.E R23, desc[UR20][R18.64] ;  /* 0x0000001412177981 */ /* 0x000ea8000c1e1900 */
        /* <DEDUP_REMOVED lines=20> */
[----:B------:R-:W-:Y:S02]  /*3780*/  R2UR UR22, R10 ;  /* 0x000000000a1672ca */ /* 0x000fe400000e0000 */
[----:B------:R-:W-:Y:S01]  /*3790*/  R2UR UR23, R11 ;  /* 0x000000000b1772ca */ /* 0x000fe200000e0000 */
[----:B--2---:R-:W-:Y:S02]  /*37a0*/  FFMA R21, R24, R23, R21 ;  /* 0x0000001718157223 */ /* 0x004fe40000000015 */
        /* <DEDUP_REMOVED lines=16> */
[----:B------:R-:W-:Y:S01]  /*38b0*/  R2UR UR26, R10 ;  /* 0x000000000a1a72ca */ /* 0x000fe200000e0000 */
[----:B---3--:R-:W-:Y:S01]  /*38c0*/  FFMA R21, R26, R25, R21 ;  /* 0x000000191a157223 */ /* 0x008fe20000000015 */
[C---:B------:R-:W-:Y:S01]  /*38d0*/  R2UR UR27, R11.reuse ;  /* 0x000000000b1b72ca */ /* 0x040fe200000e0000 */
[----:B------:R-:W3:Y:S01]  /*38e0*/  LDG.E R26, desc[UR22][R16.64+0x38] ;  /* 0x00003816101a7981 */ /* 0x000ee2000c1e1900 */
[----:B------:R-:W-:Y:S02]  /*38f0*/  R2UR UR28, R10 ;  /* 0x000000000a1c72ca */ /* 0x000fe400000e0000 */
[----:B------:R-:W-:Y:S01]  /*3900*/  R2UR UR29, R11 ;  /* 0x000000000b1d72ca */ /* 0x000fe200000e0000 */
[----:B------:R-:W3:Y:S08]  /*3910*/  LDG.E R25, desc[UR24][R18.64+0x38] ;  /* 0x0000381812197981 */ /* 0x000ef0000c1e1900 */
[----:B------:R-:W4:Y:S04]  /*3920*/  LDG.E R28, desc[UR26][R16.64+0x3c] ;  /* 0x00003c1a101c7981 */ /* 0x000f28000c1e1900 */
[----:B------:R-:W4:Y:S01]  /*3930*/  LDG.E R27, desc[UR28][R18.64+0x3c] ;  /* 0x00003c1c121b7981 */ /* 0x000f22000c1e1900 */
[----:B--2---:R-:W-:-:S03]  /*3940*/  FFMA R21, R24, R23, R21 ;  /* 0x0000001718157223 */ /* 0x004fc60000000015 */
[----:B------:R-:W2:Y:S04]  /*3950*/  LDG.E R24, desc[UR18][R16.64+0x34] ;  /* 0x0000341210187981 */ /* 0x000ea8000c1e1900 */
[----:B------:R-:W2:Y:S01]  /*3960*/  LDG.E R23, desc[UR20][R18.64+0x34] ;  /* 0x0000341412177981 */ /* 0x000ea2000c1e1900 */
[----:B------:R-:W-:-:S05]  /*3970*/  VIADD R22, R22, 0x10 ;  /* 0x0000001016167836 */ /* 0x000fca0000000000 */
[----:B------:R-:W-:Y:S01]  /*3980*/  ISETP.NE.AND P0, PT, R22, UR15, PT ;  /* 0x0000000f16007c0c */ /* 0x000fe2000bf05270 */
[----:B--2---:R-:W-:-:S04]  /*3990*/  FFMA R21, R24, R23, R21 ;  /* 0x0000001718157223 */ /* 0x004fc80000000015 */
[----:B---3--:R-:W-:-:S04]  /*39a0*/  FFMA R21, R26, R25, R21 ;  /* 0x000000191a157223 */ /* 0x008fc80000000015 */
[----:B----4-:R-:W-:-:S04]  /*39b0*/  FFMA R21, R28, R27, R21 ;  /* 0x0000001b1c157223 */ /* 0x010fc80000000015 */
[----:B------:R-:W-:Y:S05]  /*39c0*/  @P0 BRA `(.L_x_22) ;  /* 0xfffffff800f40947 */ /* 0x000fea000383ffff */
[----:B------:R-:W-:-:S07]  /*39d0*/  IMAD.U32 R22, RZ, RZ, UR15 ;  /* 0x0000000fff167e24 */ /* 0x000fce000f8e00ff */
.L_x_21:
        /* <DEDUP_REMOVED lines=10> */
[----:B0---4-:R-:W-:Y:S01]  /*3a80*/  IMAD.WIDE R16, R17, 0x4, R12 ;  /* 0x0000000411107825 */ /* 0x011fe200078e020c */
[----:B------:R-:W-:-:S03]  /*3a90*/  R2UR UR21, R11 ;  /* 0x000000000b1572ca */ /* 0x000fc600000e0000 */
[----:B------:R-:W-:-:S06]  /*3aa0*/  IMAD.WIDE R18, R19, 0x4, R6 ;  /* 0x0000000413127825 */ /* 0x000fcc00078e0206 */
[----:B------:R-:W2:Y:S04]  /*3ab0*/  LDG.E R24, desc[UR18][R16.64] ;  /* 0x0000001210187981 */ /* 0x000ea8000c1e1900 */
[----:B------:R-:W2:Y:S01]  /*3ac0*/  LDG.E R23, desc[UR20][R18.64] ;  /* 0x0000001412177981 */ /* 0x000ea2000c1e1900 */
[C---:B------:R-:W-:Y:S02]  /*3ad0*/  R2UR UR22, R10.reuse ;  /* 0x000000000a1672ca */ /* 0x040fe400000e0000 */
[C---:B------:R-:W-:Y:S02]  /*3ae0*/  R2UR UR23, R11.reuse ;  /* 0x000000000b1772ca */ /* 0x040fe400000e0000 */
[----:B------:R-:W-:Y:S02]  /*3af0*/  R2UR UR24, R10 ;  /* 0x000000000a1872ca */ /* 0x000fe400000e0000 */
[----:B------:R-:W-:-:S09]  /*3b00*/  R2UR UR25, R11 ;  /* 0x000000000b1972ca */ /* 0x000fd200000e0000 */
[----:B------:R-:W3:Y:S04]  /*3b10*/  LDG.E R26, desc[UR22][R16.64+0x8] ;  /* 0x00000816101a7981 */ /* 0x000ee8000c1e1900 */
[----:B------:R-:W3:Y:S01]  /*3b20*/  LDG.E R25, desc[UR24][R18.64+0x8] ;  /* 0x0000081812197981 */ /* 0x000ee2000c1e1900 */
[----:B--2---:R-:W-:-:S03]  /*3b30*/  FFMA R23, R24, R23, R21 ;  /* 0x0000001718177223 */ /* 0x004fc60000000015 */
[----:B------:R-:W2:Y:S04]  /*3b40*/  LDG.E R24, desc[UR18][R16.64+0x4] ;  /* 0x0000041210187981 */ /* 0x000ea8000c1e1900 */
[----:B------:R-:W2:Y:S01]  /*3b50*/  LDG.E R21, desc[UR20][R18.64+0x4] ;  /* 0x0000041412157981 */ /* 0x000ea2000c1e1900 */
[C---:B------:R-:W-:Y:S02]  /*3b60*/  R2UR UR26, R10.reuse ;  /* 0x000000000a1a72ca */ /* 0x040fe400000e0000 */
[C---:B------:R-:W-:Y:S02]  /*3b70*/  R2UR UR27, R11.reuse ;  /* 0x000000000b1b72ca */ /* 0x040fe400000e0000 */
[----:B------:R-:W-:Y:S02]  /*3b80*/  R2UR UR28, R10 ;  /* 0x000000000a1c72ca */ /* 0x000fe400000e0000 */
[----:B------:R-:W-:-:S09]  /*3b90*/  R2UR UR29, R11 ;  /* 0x000000000b1d72ca */ /* 0x000fd200000e0000 */
[----:B------:R-:W4:Y:S04]  /*3ba0*/  LDG.E R28, desc[UR26][R16.64+0x1c] ;  /* 0x00001c1a101c7981 */ /* 0x000f28000c1e1900 */
        /* <DEDUP_REMOVED lines=13> */
[----:B------:R-:W-:Y:S01]  /*3c80*/  IADD3 R22, PT, PT, R22, 0x8, RZ ;  /* 0x0000000816167810 */ /* 0x000fe20007ffe0ff */
[----:B--2---:R-:W-:-:S04]  /*3c90*/  FFMA R21, R24, R23, R21 ;  /* 0x0000001718157223 */ /* 0x004fc80000000015 */
[----:B---3--:R-:W-:-:S04]  /*3ca0*/  FFMA R21, R26, R25, R21 ;  /* 0x000000191a157223 */ /* 0x008fc80000000015 */
[----:B----4-:R-:W-:-:S07]  /*3cb0*/  FFMA R21, R28, R27, R21 ;  /* 0x0000001b1c157223 */ /* 0x010fce0000000015 */
.L_x_23:
        /* <DEDUP_REMOVED lines=17> */
[----:B------:R-:W-:-:S02]  /*3dd0*/  R2UR UR25, R11 ;  /* 0x000000000b1972ca */ /* 0x000fc400000e0000 */
[C---:B------:R-:W-:Y:S02]  /*3de0*/  R2UR UR26, R10.reuse ;  /* 0x000000000a1a72ca */ /* 0x040fe400000e0000 */
[C---:B------:R-:W-:Y:S02]  /*3df0*/  R2UR UR27, R11.reuse ;  /* 0x000000000b1b72ca */ /* 0x040fe400000e0000 */
[----:B------:R-:W-:Y:S02]  /*3e00*/  R2UR UR28, R10 ;  /* 0x000000000a1c72ca */ /* 0x000fe400000e0000 */
[----:B------:R-:W-:Y:S01]  /*3e10*/  R2UR UR29, R11 ;  /* 0x000000000b1d72ca */ /* 0x000fe200000e0000 */
[----:B------:R-:W3:Y:S04]  /*3e20*/  LDG.E R26, desc[UR22][R16.64+0x8] ;  /* 0x00000816101a7981 */ /* 0x000ee8000c1e1900 */
[----:B------:R-:W3:Y:S04]  /*3e30*/  LDG.E R25, desc[UR24][R18.64+0x8] ;  /* 0x0000081812197981 */ /* 0x000ee8000c1e1900 */
[----:B------:R-:W4:Y:S04]  /*3e40*/  LDG.E R28, desc[UR26][R16.64+0xc] ;  /* 0x00000c1a101c7981 */ /* 0x000f28000c1e1900 */
[----:B------:R-:W4:Y:S01]  /*3e50*/  LDG.E R27, desc[UR28][R18.64+0xc] ;  /* 0x00000c1c121b7981 */ /* 0x000f22000c1e1900 */
[----:B--2---:R-:W-:-:S03]  /*3e60*/  FFMA R23, R24, R23, R21 ;  /* 0x0000001718177223 */ /* 0x004fc60000000015 */
[----:B------:R-:W2:Y:S04]  /*3e70*/  LDG.E R24, desc[UR18][R16.64+0x4] ;  /* 0x0000041210187981 */ /* 0x000ea8000c1e1900 */
[----:B------:R-:W2:Y:S01]  /*3e80*/  LDG.E R21, desc[UR20][R18.64+0x4] ;  /* 0x0000041412157981 */ /* 0x000ea2000c1e1900 */
[----:B------:R-:W-:Y:S02]  /*3e90*/  VIADD R22, R22, 0x4 ;  /* 0x0000000416167836 */ /* 0x000fe40000000000 */
[----:B--2---:R-:W-:-:S04]  /*3ea0*/  FFMA R21, R24, R21, R23 ;  /* 0x0000001518157223 */ /* 0x004fc80000000017 */
[----:B---3--:R-:W-:-:S04]  /*3eb0*/  FFMA R21, R26, R25, R21 ;  /* 0x000000191a157223 */ /* 0x008fc80000000015 */
[----:B----4-:R-:W-:-:S07]  /*3ec0*/  FFMA R21, R28, R27, R21 ;  /* 0x0000001b1c157223 */ /* 0x010fce0000000015 */
.L_x_24:
[----:B------:R-:W-:Y:S05]  /*3ed0*/  BRA.U !UP1, `(.L_x_20) ;  /* 0x0000000109747547 */ /* 0x000fea000b800000 */
        /* <DEDUP_REMOVED lines=29> */
.L_x_20:
[----:B------:R-:W-:Y:S01]  /*40b0*/  IMAD.U32 R16, RZ, RZ, UR16 ;  /* 0x00000010ff107e24 */ /* 0x000fe2000f8e00ff */
[----:B------:R-:W-:Y:S01]  /*40c0*/  R2UR UR18, R10 ;  /* 0x000000000a1272ca */ /* 0x000fe200000e0000 */
[----:B------:R-:W-:Y:S01]  /*40d0*/  FADD R14, R14, R9 ;  /* 0x000000090e0e7221 */ /* 0x000fe20000000000 */
[----:B------:R-:W-:Y:S01]  /*40e0*/  R2UR UR19, R11 ;  /* 0x000000000b1372ca */ /* 0x000fe200000e0000 */
[----:B------:R-:W-:Y:S01]  /*40f0*/  IMAD R17, R3, R16, -0x1 ;  /* 0xffffffff03117424 */ /* 0x000fe200078e0210 */
[----:B------:R-:W-:Y:S01]  /*4100*/  UIADD3 UR16, UPT, UPT, UR16, 0x1, URZ ;  /* 0x0000000110107890 */ /* 0x000fe2000fffe0ff */
[----:B------:R-:W-:Y:S02]  /*4110*/  IMAD.MOV.U32 R9, RZ, RZ, 0x4 ;  /* 0x00000004ff097424 */ /* 0x000fe400078e00ff */
[----:B------:R-:W-:Y:S01]  /*4120*/  FADD R21, R14, -R21 ;  /* 0x800000150e157221 */ /* 0x000fe20000000000 */
[----:B------:R-:W-:Y:S01]  /*4130*/  IMAD R16, R17, UR12, R2 ;  /* 0x0000000c11107c24 */ /* 0x000fe2000f8e0202 */
[----:B------:R-:W-:-:S03]  /*4140*/  UISETP.NE.AND UP0, UPT, UR16, UR13, UPT ;  /* 0x0000000d1000728c */ /* 0x000fc6000bf05270 */
[----:B------:R-:W-:-:S05]  /*4150*/  IMAD.WIDE R16, R16, R9, UR6 ;  /* 0x0000000610107e25 */ /* 0x000fca000f8e0209 */
[----:B------:R2:W-:Y:S01]  /*4160*/  STG.E desc[UR18][R16.64], R21 ;  /* 0x0000001510007986 */ /* 0x0005e2000c101912 */
[----:B------:R-:W-:Y:S05]  /*4170*/  BRA.U UP0, `(.L_x_25) ;  /* 0xffffffd900907547 */ /* 0x000fea000b83ffff */
.L_x_1:
[----:B------:R-:W-:Y:S05]  /*4180*/  BSYNC.RECONVERGENT B0 ;  /* 0x0000000000007941 */ /* 0x000fea0003800200 */
.L_x_0:
[----:B------:R-:W-:Y:S06]  /*4190*/  BAR.SYNC.DEFER_BLOCKING 0x0 ;  /* 0x0000000000007b1d */ /* 0x000fec0000010000 */
[----:B------:R-:W-:Y:S05]  /*41a0*/  EXIT ;  /* 0x000000000000794d */ /* 0x000fea0003800000 */
        .type           $_Z13CalculateTheDiPfS_S_S_S_S_S_$__internal_accurate_pow,@function
        .size           $_Z13CalculateTheDiPfS_S_S_S_S_S_$__internal_accurate_pow,(.L_x_28 - $_Z13CalculateTheDiPfS_S_S_S_S_S_$__internal_accurate_pow)
$_Z13CalculateTheDiPfS_S_S_S_S_S_$__internal_accurate_pow:
[----:B------:R-:W0:Y:S01]  /*41b0*/  MUFU.RCP64H R19, 2 ;  /* 0x4000000000137908 */ /* 0x000e220000001800 */
[----:B------:R-:W-:Y:S01]  /*41c0*/  IMAD.MOV.U32 R6, RZ, RZ, 0x0 ;  /* 0x00000000ff067424 */ /* 0x000fe200078e00ff */
[----:B------:R-:W-:Y:S01]  /*41d0*/  MOV R18, RZ ;  /* 0x000000ff00127202 */ /* 0x000fe20000000f00 */
[----:B------:R-:W-:Y:S01]  /*41e0*/  IMAD.MOV.U32 R7, RZ, RZ, 0x40000000 ;  /* 0x40000000ff077424 */ /* 0x000fe200078e00ff */
[----:B------:R-:W-:Y:S01]  /*41f0*/  UMOV UR4, 0x7d2cafe2 ;  /* 0x7d2cafe200047882 */ /* 0x000fe20000000000 */
[----:B------:R-:W-:Y:S01]  /*4200*/  IMAD.MOV.U32 R8, RZ, RZ, 0x41ad3b5a ;  /* 0x41ad3b5aff087424 */ /* 0x000fe200078e00ff */
[----:B------:R-:W-:Y:S01]  /*4210*/  UMOV UR5, 0x3eb0f5ff ;  /* 0x3eb0f5ff00057882 */ /* 0x000fe20000000000 */
[----:B------:R-:W-:Y:S02]  /*4220*/  IMAD.MOV.U32 R9, RZ, RZ, 0x3ed0f5d2 ;  /* 0x3ed0f5d2ff097424 */ /* 0x000fe400078e00ff */
[----:B0-----:R-:W-:-:S08]  /*4230*/  DFMA R6, R18, -R6, 1 ;  /* 0x3ff000001206742b */ /* 0x001fd00000000806 */
[----:B------:R-:W-:-:S08]  /*4240*/  DFMA R6, R6, R6, R6 ;  /* 0x000000060606722b */ /* 0x000fd00000000006 */
[----:B------:R-:W-:-:S08]  /*4250*/  DFMA R18, R18, R6, R18 ;  /* 0x000000061212722b */ /* 0x000fd00000000012 */
[----:B------:R-:W-:-:S08]  /*4260*/  DMUL R6, RZ, R18 ;  /* 0x00000012ff067228 */ /* 0x000fd00000000000 */
[----:B------:R-:W-:-:S08]  /*4270*/  DFMA R6, RZ, R18, R6 ;  /* 0x00000012ff06722b */ /* 0x000fd00000000006 */
[CC--:B------:R-:W-:Y:S02]  /*4280*/  DMUL R20, R6.reuse, R6.reuse ;  /* 0x0000000606147228 */ /* 0x0c0fe40000000000 */
[----:B------:R-:W-:Y:S02]  /*4290*/  DADD R14, RZ, -R6 ;  /* 0x00000000ff0e7229 */ /* 0x000fe40000000806 */
[----:B------:R-:W-:-:S04]  /*42a0*/  DMUL R10, R6, R6 ;  /* 0x00000006060a7228 */ /* 0x000fc80000000000 */
[----:B------:R-:W-:Y:S01]  /*42b0*/  DFMA R8, R20, UR4, R8 ;  /* 0x0000000414087c2b */ /* 0x000fe20008000008 */
[----:B------:R-:W-:Y:S01]  /*42c0*/  UMOV UR4, 0x75488a3f ;  /* 0x75488a3f00047882 */ /* 0x000fe20000000000 */
[----:B------:R-:W-:Y:S01]  /*42d0*/  UMOV UR5, 0x3ef3b20a ;  /* 0x3ef3b20a00057882 */ /* 0x000fe20000000000 */
[----:B------:R-:W-:-:S05]  /*42e0*/  DADD R14, R14, R14 ;  /* 0x000000000e0e7229 */ /* 0x000fca000000000e */
[----:B------:R-:W-:Y:S01]  /*42f0*/  DFMA R8, R20, R8, UR4 ;  /* 0x0000000414087e2b */ /* 0x000fe20008000008 */
[----:B------:R-:W-:Y:S01]  /*4300*/  UMOV UR4, 0xe4faecd5 ;  /* 0xe4faecd500047882 */ /* 0x000fe20000000000 */
[----:B------:R-:W-:Y:S01]  /*4310*/  UMOV UR5, 0x3f1745cd ;  /* 0x3f1745cd00057882 */ /* 0x000fe20000000000 */
[----:B------:R-:W-:-:S05]  /*4320*/  DFMA R14, RZ, -R6, R14 ;  /* 0x80000006ff0e722b */ /* 0x000fca000000000e */
[----:B------:R-:W-:Y:S01]  /*4330*/  DFMA R8, R20, R8, UR4 ;  /* 0x0000000414087e2b */ /* 0x000fe20008000008 */
[----:B------:R-:W-:Y:S01]  /*4340*/  UMOV UR4, 0x258a578b ;  /* 0x258a578b00047882 */ /* 0x000fe20000000000 */
[----:B------:R-:W-:Y:S01]  /*4350*/  UMOV UR5, 0x3f3c71c7 ;  /* 0x3f3c71c700057882 */ /* 0x000fe20000000000 */
[----:B------:R-:W-:-:S05]  /*4360*/  DMUL R14, R18, R14 ;  /* 0x0000000e120e7228 */ /* 0x000fca0000000000 */
[----:B------:R-:W-:Y:S01]  /*4370*/  DFMA R8, R20, R8, UR4 ;  /* 0x0000000414087e2b */ /* 0x000fe20008000008 */
[----:B------:R-:W-:Y:S01]  /*4380*/  UMOV UR4, 0x9242b910 ;  /* 0x9242b91000047882 */ /* 0x000fe20000000000 */
[----:B------:R-:W-:-:S03]  /*4390*/  UMOV UR5, 0x3f624924 ;  /* 0x3f62492400057882 */ /* 0x000fc60000000000 */
[----:B------:R-:W-:Y:S02]  /*43a0*/  VIADD R23, R15, 0x100000 ;  /* 0x001000000f177836 */ /* 0x000fe40000000000 */
[----:B------:R-:W-:Y:S01]  /*43b0*/  IMAD.MOV.U32 R22, RZ, RZ, R14 ;  /* 0x000000ffff167224 */ /* 0x000fe200078e000e */
[----:B------:R-:W-:Y:S01]  /*43c0*/  DFMA R8, R20, R8, UR4 ;  /* 0x0000000414087e2b */ /* 0x000fe20008000008 */
[----:B------:R-:W-:Y:S01]  /*43d0*/  UMOV UR4, 0x99999dfb ;  /* 0x99999dfb00047882 */ /* 0x000fe20000000000 */
[----:B------:R-:W-:-:S06]  /*43e0*/  UMOV UR5, 0x3f899999 ;  /* 0x3f89999900057882 */ /* 0x000fcc0000000000 */
[----:B------:R-:W-:Y:S01]  /*43f0*/  DFMA R12, R20, R8, UR4 ;  /* 0x00000004140c7e2b */ /* 0x000fe20008000008 */
[----:B------:R-:W-:Y:S01]  /*4400*/  UMOV UR4, 0x55555555 ;  /* 0x5555555500047882 */ /* 0x000fe20000000000 */
[----:B------:R-:W-:-:S06]  /*4410*/  UMOV UR5, 0x3fb55555 ;  /* 0x3fb5555500057882 */ /* 0x000fcc0000000000 */
[----:B------:R-:W-:-:S08]  /*4420*/  DFMA R8, R20, R12, UR4 ;  /* 0x0000000414087e2b */ /* 0x000fd0000800000c */
[----:B------:R-:W-:Y:S01]  /*4430*/  DADD R16, -R8, UR4 ;  /* 0x0000000408107e29 */ /* 0x000fe20008000100 */
[----:B------:R-:W-:Y:S01]  /*4440*/  UMOV UR4, 0xb9e7b0 ;  /* 0x00b9e7b000047882 */ /* 0x000fe20000000000 */
[----:B------:R-:W-:-:S06]  /*4450*/  UMOV UR5, 0x3c46a4cb ;  /* 0x3c46a4cb00057882 */ /* 0x000fcc0000000000 */
[----:B------:R-:W-:Y:S02]  /*4460*/  DFMA R16, R20, R12, R16 ;  /* 0x0000000c1410722b */ /* 0x000fe40000000010 */
[C---:B------:R-:W-:Y:S02]  /*4470*/  DMUL R12, R6.reuse, R10 ;  /* 0x0000000a060c7228 */ /* 0x040fe40000000000 */
[----:B------:R-:W-:-:S04]  /*4480*/  DFMA R20, R6, R6, -R10 ;  /* 0x000000060614722b */ /* 0x000fc8000000080a */
[----:B------:R-:W-:Y:S01]  /*4490*/  DADD R16, R16, -UR4 ;  /* 0x8000000410107e29 */ /* 0x000fe20008000000 */
[----:B------:R-:W-:Y:S01]  /*44a0*/  UMOV UR4, 0x0 ;  /* 0x0000000000047882 */ /* 0x000fe20000000000 */
[C---:B------:R-:W-:Y:S01]  /*44b0*/  DFMA R18, R6.reuse, R10, -R12 ;  /* 0x0000000a0612722b */ /* 0x040fe2000000080c */
[----:B------:R-:W-:Y:S01]  /*44c0*/  UMOV UR5, 0x3ff00000 ;  /* 0x3ff0000000057882 */ /* 0x000fe20000000000 */
[----:B------:R-:W-:-:S04]  /*44d0*/  DFMA R20, R6, R22, R20 ;  /* 0x000000160614722b */ /* 0x000fc80000000014 */
[----:B------:R-:W-:Y:S02]  /*44e0*/  DADD R24, R8, R16 ;  /* 0x0000000008187229 */ /* 0x000fe40000000010 */
[----:B------:R-:W-:-:S06]  /*44f0*/  DFMA R18, R14, R10, R18 ;  /* 0x0000000a0e12722b */ /* 0x000fcc0000000012 */
[----:B------:R-:W-:Y:S02]  /*4500*/  DMUL R10, R24, R12 ;  /* 0x0000000c180a7228 */ /* 0x000fe40000000000 */
[----:B------:R-:W-:Y:S02]  /*4510*/  DFMA R18, R6, R20, R18 ;  /* 0x000000140612722b */ /* 0x000fe40000000012 */
[----:B------:R-:W-:-:S04]  /*4520*/  DADD R20, R8, -R24 ;  /* 0x0000000008147229 */ /* 0x000fc80000000818 */
[----:B------:R-:W-:-:S04]  /*4530*/  DFMA R8, R24, R12, -R10 ;  /* 0x0000000c1808722b */ /* 0x000fc8000000080a */
[----:B------:R-:W-:-:S04]  /*4540*/  DADD R20, R16, R20 ;  /* 0x0000000010147229 */ /* 0x000fc80000000014 */
[----:B------:R-:W-:-:S08]  /*4550*/  DFMA R8, R24, R18, R8 ;  /* 0x000000121808722b */ /* 0x000fd00000000008 */
[----:B------:R-:W-:-:S08]  /*4560*/  DFMA R20, R20, R12, R8 ;  /* 0x0000000c1414722b */ /* 0x000fd00000000008 */
[----:B------:R-:W-:-:S08]  /*4570*/  DADD R12, R10, R20 ;  /* 0x000000000a0c7229 */ /* 0x000fd00000000014 */
[--C-:B------:R-:W-:Y:S02]  /*4580*/  DADD R8, R6, R12.reuse ;  /* 0x0000000006087229 */ /* 0x100fe4000000000c */
[----:B------:R-:W-:-:S06]  /*4590*/  DADD R10, R10, -R12 ;  /* 0x000000000a0a7229 */ /* 0x000fcc000000080c */
[----:B------:R-:W-:Y:S02]  /*45a0*/  DADD R6, R6, -R8 ;  /* 0x0000000006067229 */ /* 0x000fe40000000808 */
[----:B------:R-:W-:-:S06]  /*45b0*/  DADD R10, R20, R10 ;  /* 0x00000000140a7229 */ /* 0x000fcc000000000a */
[----:B------:R-:W-:-:S08]  /*45c0*/  DADD R6, R12, R6 ;  /* 0x000000000c067229 */ /* 0x000fd00000000006 */
[----:B------:R-:W-:Y:S01]  /*45d0*/  DADD R6, R10, R6 ;  /* 0x000000000a067229 */ /* 0x000fe20000000006 */
[----:B------:R-:W-:Y:S01]  /*45e0*/  MOV R10, 0xfefa39ef ;  /* 0xfefa39ef000a7802 */ /* 0x000fe20000000f00 */
[----:B------:R-:W-:-:S06]  /*45f0*/  IMAD.MOV.U32 R11, RZ, RZ, 0x3fe62e42 ;  /* 0x3fe62e42ff0b7424 */ /* 0x000fcc00078e00ff */
[----:B------:R-:W-:Y:S01]  /*4600*/  DADD R14, R14, R6 ;  /* 0x000000000e0e7229 */ /* 0x000fe20000000006 */
[----:B------:R-:W-:Y:S02]  /*4610*/  IMAD.MOV.U32 R6, RZ, RZ, -0x105c611 ;  /* 0xfefa39efff067424 */ /* 0x000fe400078e00ff */
[----:B------:R-:W-:-:S05]  /*4620*/  IMAD.MOV.U32 R7, RZ, RZ, 0x3fe62e42 ;  /* 0x3fe62e42ff077424 */ /* 0x000fca00078e00ff */
[----:B------:R-:W-:-:S08]  /*4630*/  DADD R12, R8, R14 ;  /* 0x00000000080c7229 */ /* 0x000fd0000000000e */
[--C-:B------:R-:W-:Y:S02]  /*4640*/  DFMA R10, R10, UR4, R12.reuse ;  /* 0x000000040a0a7c2b */ /* 0x100fe4000800000c */
[----:B------:R-:W-:-:S06]  /*4650*/  DADD R16, R8, -R12 ;  /* 0x0000000008107229 */ /* 0x000fcc000000080c */
[----:B------:R-:W-:Y:S02]  /*4660*/  DFMA R8, -R6, 1, R10 ;  /* 0x3ff000000608782b */ /* 0x000fe4000000010a */
[----:B------:R-:W-:Y:S01]  /*4670*/  DADD R16, R14, R16 ;  /* 0x000000000e107229 */ /* 0x000fe20000000010 */
[----:B------:R-:W-:-:S05]  /*4680*/  LOP3.LUT R14, R5, 0xff0fffff, RZ, 0xc0, !PT ;  /* 0xff0fffff050e7812 */ /* 0x000fca00078ec0ff */
[----:B------:R-:W-:Y:S01]  /*4690*/  DADD R8, -R12, R8 ;  /* 0x000000000c087229 */ /* 0x000fe20000000108 */
[----:B------:R-:W-:Y:S01]  /*46a0*/  IMAD.MOV.U32 R12, RZ, RZ, 0x3b39803f ;  /* 0x3b39803fff0c7424 */ /* 0x000fe200078e00ff */
[----:B------:R-:W-:-:S06]  /*46b0*/  MOV R13, 0x3c7abc9e ;  /* 0x3c7abc9e000d7802 */ /* 0x000fcc0000000f00 */
[----:B------:R-:W-:-:S08]  /*46c0*/  DADD R8, R16, -R8 ;  /* 0x0000000010087229 */ /* 0x000fd00000000808 */
[----:B------:R-:W-:Y:S01]  /*46d0*/  DFMA R12, R12, UR4, R8 ;  /* 0x000000040c0c7c2b */ /* 0x000fe20008000008 */
[----:B------:R-:W-:Y:S01]  /*46e0*/  UMOV UR4, 0x3b39803f ;  /* 0x3b39803f00047882 */ /* 0x000fe20000000000 */
[----:B------:R-:W-:Y:S01]  /*46f0*/  IMAD.SHL.U32 R8, R5, 0x2, RZ ;  /* 0x0000000205087824 */ /* 0x000fe200078e00ff */
[----:B------:R-:W-:-:S04]  /*4700*/  UMOV UR5, 0x3c7abc9e ;  /* 0x3c7abc9e00057882 */ /* 0x000fc80000000000 */
[----:B------:R-:W-:Y:S01]  /*4710*/  ISETP.GT.U32.AND P0, PT, R8, -0x2000001, PT ;  /* 0xfdffffff0800780c */ /* 0x000fe20003f04070 */
[----:B------:R-:W-:-:S03]  /*4720*/  DADD R8, R10, R12 ;  /* 0x000000000a087229 */ /* 0x000fc6000000000c */
[----:B------:R-:W-:Y:S01]  /*4730*/  SEL R15, R14, R5, P0 ;  /* 0x000000050e0f7207 */ /* 0x000fe20000000000 */
[----:B------:R-:W-:-:S04]  /*4740*/  IMAD.MOV.U32 R14, RZ, RZ, R4 ;  /* 0x000000ffff0e7224 */ /* 0x000fc800078e0004 */
[----:B------:R-:W-:Y:S02]  /*4750*/  DADD R10, R10, -R8 ;  /* 0x000000000a0a7229 */ /* 0x000fe40000000808 */
[----:B------:R-:W-:-:S06]  /*4760*/  DMUL R4, R8, R14 ;  /* 0x0000000e08047228 */ /* 0x000fcc0000000000 */
[----:B------:R-:W-:Y:S02]  /*4770*/  DADD R10, R12, R10 ;  /* 0x000000000c0a7229 */ /* 0x000fe4000000000a */
[----:B------:R-:W-:-:S08]  /*4780*/  DFMA R8, R8, R14, -R4 ;  /* 0x0000000e0808722b */ /* 0x000fd00000000804 */
[----:B------:R-:W-:Y:S01]  /*4790*/  DFMA R14, R10, R14, R8 ;  /* 0x0000000e0a0e722b */ /* 0x000fe20000000008 */
[----:B------:R-:W-:Y:S02]  /*47a0*/  IMAD.MOV.U32 R10, RZ, RZ, 0x652b82fe ;  /* 0x652b82feff0a7424 */ /* 0x000fe400078e00ff */
[----:B------:R-:W-:-:S05]  /*47b0*/  IMAD.MOV.U32 R11, RZ, RZ, 0x3ff71547 ;  /* 0x3ff71547ff0b7424 */ /* 0x000fca00078e00ff */
[----:B------:R-:W-:-:S08]  /*47c0*/  DADD R8, R4, R14 ;  /* 0x0000000004087229 */ /* 0x000fd0000000000e */
[----:B------:R-:W-:Y:S02]  /*47d0*/  DFMA R10, R8, R10, 6.75539944105574400000e+15 ;  /* 0x43380000080a742b */ /* 0x000fe4000000000a */
[----:B------:R-:W-:Y:S01]  /*47e0*/  FSETP.GEU.AND P0, PT, |R9|, 4.1917929649353027344, PT ;  /* 0x4086232b0900780b */ /* 0x000fe20003f0e200 */
[----:B------:R-:W-:-:S05]  /*47f0*/  DADD R4, R4, -R8 ;  /* 0x0000000004047229 */ /* 0x000fca0000000808 */
[----:B------:R-:W-:-:S03]  /*4800*/  DADD R12, R10, -6.75539944105574400000e+15 ;  /* 0xc33800000a0c7429 */ /* 0x000fc60000000000 */
[----:B------:R-:W-:-:S05]  /*4810*/  DADD R14, R14, R4 ;  /* 0x000000000e0e7229 */ /* 0x000fca0000000004 */
[----:B------:R-:W-:-:S08]  /*4820*/  DFMA R6, R12, -R6, R8 ;  /* 0x800000060c06722b */ /* 0x000fd00000000008 */
[----:B------:R-:W-:Y:S01]  /*4830*/  DFMA R6, R12, -UR4, R6 ;  /* 0x800000040c067c2b */ /* 0x000fe20008000006 */
[----:B------:R-:W-:Y:S01]  /*4840*/  UMOV UR4, 0x69ce2bdf ;  /* 0x69ce2bdf00047882 */ /* 0x000fe20000000000 */
[----:B------:R-:W-:Y:S01]  /*4850*/  MOV R12, 0xfca213ea ;  /* 0xfca213ea000c7802 */ /* 0x000fe20000000f00 */
[----:B------:R-:W-:Y:S01]  /*4860*/  IMAD.MOV.U32 R13, RZ, RZ, 0x3e928af3 ;  /* 0x3e928af3ff0d7424 */ /* 0x000fe200078e00ff */
[----:B------:R-:W-:-:S05]  /*4870*/  UMOV UR5, 0x3e5ade15 ;  /* 0x3e5ade1500057882 */ /* 0x000fca0000000000 */
[----:B------:R-:W-:Y:S01]  /*4880*/  DFMA R12, R6, UR4, R12 ;  /* 0x00000004060c7c2b */ /* 0x000fe2000800000c */
[----:B------:R-:W-:Y:S01]  /*4890*/  UMOV UR4, 0x62401315 ;  /* 0x6240131500047882 */ /* 0x000fe20000000000 */
[----:B------:R-:W-:-:S06]  /*48a0*/  UMOV UR5, 0x3ec71dee ;  /* 0x3ec71dee00057882 */ /* 0x000fcc0000000000 */
[----:B------:R-:W-:Y:S01]  /*48b0*/  DFMA R12, R6, R12, UR4 ;  /* 0x00000004060c7e2b */ /* 0x000fe2000800000c */
        /* <DEDUP_REMOVED lines=20> */
[----:B------:R-:W-:-:S08]  /*4a00*/  DFMA R12, R6, R12, UR4 ;  /* 0x00000004060c7e2b */ /* 0x000fd0000800000c */
[----:B------:R-:W-:-:S08]  /*4a10*/  DFMA R12, R6, R12, 1 ;  /* 0x3ff00000060c742b */ /* 0x000fd0000000000c */
[----:B------:R-:W-:-:S10]  /*4a20*/  DFMA R6, R6, R12, 1 ;  /* 0x3ff000000606742b */ /* 0x000fd4000000000c */
[----:B------:R-:W-:Y:S02]  /*4a30*/  IMAD R5, R10, 0x100000, R7 ;  /* 0x001000000a057824 */ /* 0x000fe400078e0207 */
[----:B------:R-:W-:Y:S01]  /*4a40*/  IMAD.MOV.U32 R4, RZ, RZ, R6 ;  /* 0x000000ffff047224 */ /* 0x000fe200078e0006 */
[----:B------:R-:W-:Y:S06]  /*4a50*/  @!P0 BRA `(.L_x_26) ;  /* 0x0000000000348947 */ /* 0x000fec0003800000 */
[----:B------:R-:W-:Y:S01]  /*4a60*/  FSETP.GEU.AND P1, PT, |R9|, 4.2275390625, PT ;  /* 0x408748000900780b */ /* 0x000fe20003f2e200 */
[C---:B------:R-:W-:Y:S02]  /*4a70*/  DADD R4, R8.reuse, +INF ;  /* 0x7ff0000008047429 */ /* 0x040fe40000000000 */
[----:B------:R-:W-:-:S08]  /*4a80*/  DSETP.GEU.AND P0, PT, R8, RZ, PT ;  /* 0x000000ff0800722a */ /* 0x000fd00003f0e000 */
[----:B------:R-:W-:Y:S02]  /*4a90*/  FSEL R4, R4, RZ, P0 ;  /* 0x000000ff04047208 */ /* 0x000fe40000000000 */
[----:B------:R-:W-:Y:S01]  /*4aa0*/  FSEL R5, R5, RZ, P0 ;  /* 0x000000ff05057208 */ /* 0x000fe20000000000 */
[----:B------:R-:W-:Y:S06]  /*4ab0*/  @P1 BRA `(.L_x_26) ;  /* 0x00000000001c1947 */ /* 0x000fec0003800000 */
[----:B------:R-:W-:-:S04]  /*4ac0*/  LEA.HI R4, R10, R10, RZ, 0x1 ;  /* 0x0000000a0a047211 */ /* 0x000fc800078f08ff */
[----:B------:R-:W-:-:S04]  /*4ad0*/  SHF.R.S32.HI R5, RZ, 0x1, R4 ;  /* 0x00000001ff057819 */ /* 0x000fc80000011404 */
[----:B------:R-:W-:Y:S01]  /*4ae0*/  LEA R7, R5, R7, 0x14 ;  /* 0x0000000705077211 */ /* 0x000fe200078ea0ff */
[----:B------:R-:W-:-:S05]  /*4af0*/  IMAD.IADD R4, R10, 0x1, -R5 ;  /* 0x000000010a047824 */ /* 0x000fca00078e0a05 */
[----:B------:R-:W-:Y:S01]  /*4b00*/  LEA R5, R4, 0x3ff00000, 0x14 ;  /* 0x3ff0000004057811 */ /* 0x000fe200078ea0ff */
[----:B------:R-:W-:-:S06]  /*4b10*/  IMAD.MOV.U32 R4, RZ, RZ, RZ ;  /* 0x000000ffff047224 */ /* 0x000fcc00078e00ff */
[----:B------:R-:W-:-:S11]  /*4b20*/  DMUL R4, R6, R4 ;  /* 0x0000000406047228 */ /* 0x000fd60000000000 */
.L_x_26:
[----:B------:R-:W-:Y:S02]  /*4b30*/  DFMA R14, R14, R4, R4 ;  /* 0x000000040e0e722b */ /* 0x000fe40000000004 */
[----:B------:R-:W-:-:S08]  /*4b40*/  DSETP.NEU.AND P0, PT, |R4|, +INF , PT ;  /* 0x7ff000000400742a */ /* 0x000fd00003f0d200 */
[----:B------:R-:W-:Y:S01]  /*4b50*/  FSEL R6, R4, R14, !P0 ;  /* 0x0000000e04067208 */ /* 0x000fe20004000000 */
[----:B------:R-:W-:Y:S01]  /*4b60*/  IMAD.MOV.U32 R4, RZ, RZ, R26 ;  /* 0x000000ffff047224 */ /* 0x000fe200078e001a */
[----:B------:R-:W-:Y:S01]  /*4b70*/  FSEL R7, R5, R15, !P0 ;  /* 0x0000000f05077208 */ /* 0x000fe20004000000 */
[----:B------:R-:W-:-:S04]  /*4b80*/  IMAD.MOV.U32 R5, RZ, RZ, 0x0 ;  /* 0x00000000ff057424 */ /* 0x000fc800078e00ff */
[----:B------:R-:W-:Y:S05]  /*4b90*/  RET.REL.NODEC R4 `(_Z13CalculateTheDiPfS_S_S_S_S_S_) ;  /* 0xffffffb404187950 */ /* 0x000fea0003c3ffff */
.L_x_27:
[----:B------:R-:W-:-:S00]  /*4ba0*/  BRA `(.L_x_27) ;  /* 0xfffffffc00fc7947 */ /* 0x000fc0000383ffff */
[----:B------:R-:W-:-:S00]  /*4bb0*/  NOP ;  /* 0x0000000000007918 */ /* 0x000fc00000000000 */
        /* <DEDUP_REMOVED lines=12> */
.L_x_28:


//--------------------- .nv.shared.reserved.0     --------------------------
	.section	.nv.shared.reserved.0,"aw",@nobits
	.weak		__nv_reservedSMEM_offset_0_alias
	.size		__nv_reservedSMEM_offset_0_alias, 0, 64
	.other		__nv_reservedSMEM_offset_0_alias,@"STO_CUDA_RESERVED_SHARED STV_DEFAULT"
__nv_reservedSMEM_offset_0_alias:
	.zero		0
	.zero		64


//--------------------- .nv.constant0._Z13CalculateTheDiPfS_S_S_S_S_S_ --------------------------
	.section	.nv.constant0._Z13CalculateTheDiPfS_S_S_S_S_S_,"a",@progbits
	.sectionflags	@""
	.align	4
.nv.constant0._Z13CalculateTheDiPfS_S_S_S_S_S_:
	.zero		960


//--------------------- SYMBOLS --------------------------

	.type		.nv.reservedSmem.offset0,@object
	.size		.nv.reservedSmem.offset0,0x4
